	.target	sm_90a

	.elftype	@"ET_EXEC"


//--------------------- .note.nv.tkinfo           --------------------------
	.section	.note.nv.tkinfo,"",@"SHT_NOTE"
	.sectionflags	@"SHF_NOTE_NV_TKINFO"
	.tkinfo
        /*0018*/ 	.word	0x00000002
        /*0030*/ 	.string	""
        /*0030*/ 	.string	"ptxas"
        /*0030*/ 	.string	"Cuda compilation tools, release 13.0, V13.0.88"
        /*0030*/ 	.string	"Build cuda_13.0.r13.0/compiler.36424714_0"
        /*0030*/ 	.string	"-arch sm_90a -m 64 "



//--------------------- .note.nv.cuinfo           --------------------------
	.section	.note.nv.cuinfo,"",@"SHT_NOTE"
	.sectionflags	@"SHF_NOTE_NV_CUINFO"
        /*0018*/ 	.short	0x0002
        /*001a*/ 	.short	0x005a
        /*001c*/ 	.short	0x0082
	.zero		2


//--------------------- .nv.info                  --------------------------
	.section	.nv.info,"",@"SHT_CUDA_INFO"
	.align	4


	//----- nvinfo : EIATTR_REGCOUNT
	.align		4
        /*0000*/ 	.byte	0x04, 0x2f
        /*0002*/ 	.short	(.L_15 - .L_14)
	.align		4
.L_14:
        /*0004*/ 	.word	index@(_ZN7cutlass13device_kernelINS_4gemm6kernel13GemmUniversalIN4cute5tupleIJiiiiEEENS1_10collective13CollectiveMmaINS1_34MainloopSm90TmaGmmaWarpSpecializedILi3ENS5_IJNS4_1CILi1EEENSA_ILi2EEESB_EEENS1_32KernelTmaWarpSpecializedPingpongEEENS5_IJNSA_ILi64EEENSA_ILi128EEESG_EEENS_10tfloat32_tENS5_IJlSB_lEEESJ_SK_NS4_8TiledMMAINS4_8MMA_AtomIJNS4_4SM904GMMA30MMA_64x128x8_F32TF32TF32_SS_TNILNSO_7ScaleInE1ELSQ_1EEEEEENS4_6LayoutINS5_IJSB_SB_SB_EEENS5_IJNSA_ILi0EEESV_SV_EEEEENS5_IJNS4_10UnderscoreESY_SY_EEEEENS4_23SM90_TMA_LOAD_MULTICASTENS4_14ComposedLayoutINS4_7SwizzleILi3ELi4ELi3EEENS4_18smem_ptr_flag_bitsILi32EEENST_INS5_IJNSA_ILi8EEENSA_ILi32EEEEEENS5_IJS18_SB_EEEEEEEvNS4_8identityENS4_13SM90_TMA_LOADES1C_vS1D_EENS_8epilogue10collective6detail29Sm90TmaWarpSpecializedAdapterINS1H_15DefaultEpilogueISJ_SK_SK_NS1G_6thread17LinearCombinationISJ_Li1EffLNS1L_9ScaleType4KindE0ELNS_15FloatRoundStyleE2ESJ_EENS1_15EpilogueDefaultEEEEEvvEEEEvNT_6ParamsE)
        /*0008*/ 	.word	0x000000a8


	//----- nvinfo : EIATTR_FRAME_SIZE
	.align		4
.L_15:
        /*000c*/ 	.byte	0x04, 0x11
        /*000e*/ 	.short	(.L_17 - .L_16)
	.align		4
.L_16:
        /*0010*/ 	.word	index@(_ZN7cutlass13device_kernelINS_4gemm6kernel13GemmUniversalIN4cute5tupleIJiiiiEEENS1_10collective13CollectiveMmaINS1_34MainloopSm90TmaGmmaWarpSpecializedILi3ENS5_IJNS4_1CILi1EEENSA_ILi2EEESB_EEENS1_32KernelTmaWarpSpecializedPingpongEEENS5_IJNSA_ILi64EEENSA_ILi128EEESG_EEENS_10tfloat32_tENS5_IJlSB_lEEESJ_SK_NS4_8TiledMMAINS4_8MMA_AtomIJNS4_4SM904GMMA30MMA_64x128x8_F32TF32TF32_SS_TNILNSO_7ScaleInE1ELSQ_1EEEEEENS4_6LayoutINS5_IJSB_SB_SB_EEENS5_IJNSA_ILi0EEESV_SV_EEEEENS5_IJNS4_10UnderscoreESY_SY_EEEEENS4_23SM90_TMA_LOAD_MULTICASTENS4_14ComposedLayoutINS4_7SwizzleILi3ELi4ELi3EEENS4_18smem_ptr_flag_bitsILi32EEENST_INS5_IJNSA_ILi8EEENSA_ILi32EEEEEENS5_IJS18_SB_EEEEEEEvNS4_8identityENS4_13SM90_TMA_LOADES1C_vS1D_EENS_8epilogue10collective6detail29Sm90TmaWarpSpecializedAdapterINS1H_15DefaultEpilogueISJ_SK_SK_NS1G_6thread17LinearCombinationISJ_Li1EffLNS1L_9ScaleType4KindE0ELNS_15FloatRoundStyleE2ESJ_EENS1_15EpilogueDefaultEEEEEvvEEEEvNT_6ParamsE)
        /*0014*/ 	.word	0x00000008


	//----- nvinfo : EIATTR_MIN_STACK_SIZE
	.align		4
.L_17:
        /*0018*/ 	.byte	0x04, 0x12
        /*001a*/ 	.short	(.L_19 - .L_18)
	.align		4
.L_18:
        /*001c*/ 	.word	index@(_ZN7cutlass13device_kernelINS_4gemm6kernel13GemmUniversalIN4cute5tupleIJiiiiEEENS1_10collective13CollectiveMmaINS1_34MainloopSm90TmaGmmaWarpSpecializedILi3ENS5_IJNS4_1CILi1EEENSA_ILi2EEESB_EEENS1_32KernelTmaWarpSpecializedPingpongEEENS5_IJNSA_ILi64EEENSA_ILi128EEESG_EEENS_10tfloat32_tENS5_IJlSB_lEEESJ_SK_NS4_8TiledMMAINS4_8MMA_AtomIJNS4_4SM904GMMA30MMA_64x128x8_F32TF32TF32_SS_TNILNSO_7ScaleInE1ELSQ_1EEEEEENS4_6LayoutINS5_IJSB_SB_SB_EEENS5_IJNSA_ILi0EEESV_SV_EEEEENS5_IJNS4_10UnderscoreESY_SY_EEEEENS4_23SM90_TMA_LOAD_MULTICASTENS4_14ComposedLayoutINS4_7SwizzleILi3ELi4ELi3EEENS4_18smem_ptr_flag_bitsILi32EEENST_INS5_IJNSA_ILi8EEENSA_ILi32EEEEEENS5_IJS18_SB_EEEEEEEvNS4_8identityENS4_13SM90_TMA_LOADES1C_vS1D_EENS_8epilogue10collective6detail29Sm90TmaWarpSpecializedAdapterINS1H_15DefaultEpilogueISJ_SK_SK_NS1G_6thread17LinearCombinationISJ_Li1EffLNS1L_9ScaleType4KindE0ELNS_15FloatRoundStyleE2ESJ_EENS1_15EpilogueDefaultEEEEEvvEEEEvNT_6ParamsE)
        /*0020*/ 	.word	0x00000008
.L_19:


//--------------------- .nv.compat                --------------------------
	.section	.nv.compat,"",@"SHT_CUDA_COMPAT_INFO"
	.align	4
        /*0000*/ 	.byte	0x02, 0x09, 0x01, 0x00, 0x02, 0x02, 0x04, 0x00, 0x02, 0x05, 0x05, 0x00, 0x03, 0x07, 0x01, 0x01
        /*0010*/ 	.byte	0x02, 0x03, 0x01, 0x00, 0x02, 0x06, 0x01, 0x00, 0x04, 0x0b, 0x08, 0x00, 0x00, 0x00, 0x00, 0x00
        /*0020*/ 	.byte	0x00, 0x00, 0x00, 0x00


//--------------------- .nv.info._ZN7cutlass13device_kernelINS_4gemm6kernel13GemmUniversalIN4cute5tupleIJiiiiEEENS1_10collective13CollectiveMmaINS1_34MainloopSm90TmaGmmaWarpSpecializedILi3ENS5_IJNS4_1CILi1EEENSA_ILi2EEESB_EEENS1_32KernelTmaWarpSpecializedPingpongEEENS5_IJNSA_ILi64EEENSA_ILi128EEESG_EEENS_10tfloat32_tENS5_IJlSB_lEEESJ_SK_NS4_8TiledMMAINS4_8MMA_AtomIJNS4_4SM904GMMA30MMA_64x128x8_F32TF32TF32_SS_TNILNSO_7ScaleInE1ELSQ_1EEEEEENS4_6LayoutINS5_IJSB_SB_SB_EEENS5_IJNSA_ILi0EEESV_SV_EEEEENS5_IJNS4_10UnderscoreESY_SY_EEEEENS4_23SM90_TMA_LOAD_MULTICASTENS4_14ComposedLayoutINS4_7SwizzleILi3ELi4ELi3EEENS4_18smem_ptr_flag_bitsILi32EEENST_INS5_IJNSA_ILi8EEENSA_ILi32EEEEEENS5_IJS18_SB_EEEEEEEvNS4_8identityENS4_13SM90_TMA_LOADES1C_vS1D_EENS_8epilogue10collective6detail29Sm90TmaWarpSpecializedAdapterINS1H_15DefaultEpilogueISJ_SK_SK_NS1G_6thread17LinearCombinationISJ_Li1EffLNS1L_9ScaleType4KindE0ELNS_15FloatRoundStyleE2ESJ_EENS1_15EpilogueDefaultEEEEEvvEEEEvNT_6ParamsE --------------------------
	.section	.nv.info._ZN7cutlass13device_kernelINS_4gemm6kernel13GemmUniversalIN4cute5tupleIJiiiiEEENS1_10collective13CollectiveMmaINS1_34MainloopSm90TmaGmmaWarpSpecializedILi3ENS5_IJNS4_1CILi1EEENSA_ILi2EEESB_EEENS1_32KernelTmaWarpSpecializedPingpongEEENS5_IJNSA_ILi64EEENSA_ILi128EEESG_EEENS_10tfloat32_tENS5_IJlSB_lEEESJ_SK_NS4_8TiledMMAINS4_8MMA_AtomIJNS4_4SM904GMMA30MMA_64x128x8_F32TF32TF32_SS_TNILNSO_7ScaleInE1ELSQ_1EEEEEENS4_6LayoutINS5_IJSB_SB_SB_EEENS5_IJNSA_ILi0EEESV_SV_EEEEENS5_IJNS4_10UnderscoreESY_SY_EEEEENS4_23SM90_TMA_LOAD_MULTICASTENS4_14ComposedLayoutINS4_7SwizzleILi3ELi4ELi3EEENS4_18smem_ptr_flag_bitsILi32EEENST_INS5_IJNSA_ILi8EEENSA_ILi32EEEEEENS5_IJS18_SB_EEEEEEEvNS4_8identityENS4_13SM90_TMA_LOADES1C_vS1D_EENS_8epilogue10collective6detail29Sm90TmaWarpSpecializedAdapterINS1H_15DefaultEpilogueISJ_SK_SK_NS1G_6thread17LinearCombinationISJ_Li1EffLNS1L_9ScaleType4KindE0ELNS_15FloatRoundStyleE2ESJ_EENS1_15EpilogueDefaultEEEEEvvEEEEvNT_6ParamsE,"",@"SHT_CUDA_INFO"
	.sectionflags	@""
	.align	4


	//----- nvinfo : EIATTR_CUDA_API_VERSION
	.align		4
        /*0000*/ 	.byte	0x04, 0x37
        /*0002*/ 	.short	(.L_21 - .L_20)
.L_20:
        /*0004*/ 	.word	0x00000082


	//----- nvinfo : EIATTR_KPARAM_INFO
	.align		4
.L_21:
        /*0008*/ 	.byte	0x04, 0x17
        /*000a*/ 	.short	(.L_23 - .L_22)
.L_22:
        /*000c*/ 	.word	0x00000000
        /*0010*/ 	.short	0x0000
        /*0012*/ 	.short	0x0070
        /*0014*/ 	.byte	0x00, 0xf0, 0x01, 0x10


	//----- nvinfo : EIATTR_SPARSE_MMA_MASK
	.align		4
.L_23:
        /*0018*/ 	.byte	0x03, 0x50
        /*001a*/ 	.short	0x0000


	//----- nvinfo : EIATTR_MAXREG_COUNT
	.align		4
        /*001c*/ 	.byte	0x03, 0x1b
        /*001e*/ 	.short	0x00a8


	//----- nvinfo : EIATTR_NUM_BARRIERS
	.align		4
        /*0020*/ 	.byte	0x02, 0x4c
        /*0022*/ 	.byte	0x01
	.zero		1


	//----- nvinfo : EIATTR_EXTERNS
	.align		4
        /*0024*/ 	.byte	0x04, 0x0f
        /*0026*/ 	.short	(.L_25 - .L_24)


	//   ....[0]....
	.align		4
.L_24:
        /*0028*/ 	.word	index@(__assertfail)


	//----- nvinfo : EIATTR_ANNOTATIONS
	.align		4
.L_25:
        /*002c*/ 	.byte	0x04, 0x55
        /*002e*/ 	.short	(.L_27 - .L_26)


	//   ....[0]....
.L_26:
        /*0030*/ 	.word	0x00000001
        /*0034*/ 	.byte	0x20, 0x0d, 0x00, 0x00, 0x01, 0x00, 0x00, 0x00, 0xd0, 0x13, 0x00, 0x00, 0x01, 0x00, 0x00, 0x00
        /*0044*/ 	.byte	0x50, 0x66, 0x00, 0x00, 0x01, 0x00, 0x00, 0x00, 0x40, 0x73, 0x00, 0x00


	//----- nvinfo : EIATTR_MERCURY_ISA_VERSION
	.align		4
.L_27:
        /*0050*/ 	.byte	0x03, 0x5f
        /*0052*/ 	.short	0x0101


	//----- nvinfo : EIATTR_INT_WARP_WIDE_INSTR_OFFSETS
	.align		4
        /*0054*/ 	.byte	0x04, 0x31
        /*0056*/ 	.short	(.L_29 - .L_28)


	//   ....[0]....
.L_28:
        /*0058*/ 	.word	0x000004e0


	//   ....[1]....
        /*005c*/ 	.word	0x00000520


	//   ....[2]....
        /*0060*/ 	.word	0x00000650


	//   ....[3]....
        /*0064*/ 	.word	0x00000660


	//   ....[4]....
        /*0068*/ 	.word	0x00000670


	//   ....[5]....
        /*006c*/ 	.word	0x00000680


	//   ....[6]....
        /*0070*/ 	.word	0x00000740


	//   ....[7]....
        /*0074*/ 	.word	0x00000780


	//   ....[8]....
        /*0078*/ 	.word	0x00002410


	//----- nvinfo : EIATTR_COOP_GROUP_MASK_REGIDS
	.align		4
.L_29:
        /*007c*/ 	.byte	0x04, 0x29
        /*007e*/ 	.short	(.L_31 - .L_30)


	//   ....[0]....
.L_30:
        /*0080*/ 	.word	0xffffffff


	//   ....[1]....
        /*0084*/ 	.word	0xffffffff


	//   ....[2]....
        /*0088*/ 	.word	0xffffffff


	//   ....[3]....
        /*008c*/ 	.word	0xffffffff


	//   ....[4]....
        /*0090*/ 	.word	0xffffffff


	//   ....[5]....
        /*0094*/ 	.word	0xffffffff


	//   ....[6]....
        /*0098*/ 	.word	0xffffffff


	//----- nvinfo : EIATTR_COOP_GROUP_INSTR_OFFSETS
	.align		4
.L_31:
        /*009c*/ 	.byte	0x04, 0x28
        /*009e*/ 	.short	(.L_33 - .L_32)


	//   ....[0]....
.L_32:
        /*00a0*/ 	.word	0x00000070


	//   ....[1]....
        /*00a4*/ 	.word	0x00000080


	//   ....[2]....
        /*00a8*/ 	.word	0x00000140


	//   ....[3]....
        /*00ac*/ 	.word	0x000002c0


	//   ....[4]....
        /*00b0*/ 	.word	0x00000300


	//   ....[5]....
        /*00b4*/ 	.word	0x00000390


	//   ....[6]....
        /*00b8*/ 	.word	0x000008d0


	//----- nvinfo : EIATTR_REG_RECONFIG
	.align		4
.L_33:
        /*00bc*/ 	.byte	0x01, 0x54
	.zero		2


	//----- nvinfo : EIATTR_SYSCALL_OFFSETS
	.align		4
        /*00c0*/ 	.byte	0x04, 0x46
        /*00c2*/ 	.short	(.L_35 - .L_34)


	//   ....[0]....
.L_34:
        /*00c4*/ 	.word	0x00001840


	//----- nvinfo : EIATTR_MBARRIER_INSTR_OFFSETS
	.align		4
.L_35:
        /*00c8*/ 	.byte	0x04, 0x39
        /*00ca*/ 	.short	(.L_37 - .L_36)


	//   ....[0]....
.L_36:
        /*00cc*/ 	.word	0x00000250
        /*00d0*/ 	.word	0x000000ff
        /*00d4*/ 	.word	0x00000000
        /*00d8*/ 	.short	0x0100
        /*00da*/ 	.byte	0x08
	.zero		1


	//   ....[1]....
        /*00dc*/ 	.word	0x00000260
        /*00e0*/ 	.word	0x000000ff
        /*00e4*/ 	.word	0x00000018
        /*00e8*/ 	.short	0x0100
        /*00ea*/ 	.byte	0x08
	.zero		1


	//   ....[2]....
        /*00ec*/ 	.word	0x00000270
        /*00f0*/ 	.word	0x000000ff
        /*00f4*/ 	.word	0x00000008
        /*00f8*/ 	.short	0x0100
        /*00fa*/ 	.byte	0x08
	.zero		1


	//   ....[3]....
        /*00fc*/ 	.word	0x00000280
        /*0100*/ 	.word	0x000000ff
        /*0104*/ 	.word	0x00000020
        /*0108*/ 	.short	0x0100
        /*010a*/ 	.byte	0x08
	.zero		1


	//   ....[4]....
        /*010c*/ 	.word	0x00000290
        /*0110*/ 	.word	0x000000ff
        /*0114*/ 	.word	0x00000010
        /*0118*/ 	.short	0x0100
        /*011a*/ 	.byte	0x08
	.zero		1


	//   ....[5]....
        /*011c*/ 	.word	0x000002a0
        /*0120*/ 	.word	0x000000ff
        /*0124*/ 	.word	0x00000028
        /*0128*/ 	.short	0x0100
        /*012a*/ 	.byte	0x08
	.zero		1


	//   ....[6]....
        /*012c*/ 	.word	0x000007b0
        /*0130*/ 	.word	0x000000ff
        /*0134*/ 	.word	0x00000060
        /*0138*/ 	.short	0x0100
        /*013a*/ 	.byte	0x08
	.zero		1


	//   ....[7]....
        /*013c*/ 	.word	0x00000830
        /*0140*/ 	.word	0x000000ff
        /*0144*/ 	.word	0x00000068
        /*0148*/ 	.short	0x0100
        /*014a*/ 	.byte	0x08
	.zero		1


	//   ....[8]....
        /*014c*/ 	.word	0x00000850
        /*0150*/ 	.word	0x000000ff
        /*0154*/ 	.word	0x00000040
        /*0158*/ 	.short	0x0100
        /*015a*/ 	.byte	0x09
	.zero		1


	//   ....[9]....
        /*015c*/ 	.word	0x00000860
        /*0160*/ 	.word	0x000000ff
        /*0164*/ 	.word	0x00000048
        /*0168*/ 	.short	0x0100
        /*016a*/ 	.byte	0x09
	.zero		1


	//   ....[10]....
        /*016c*/ 	.word	0x00000870
        /*0170*/ 	.word	0x000000ff
        /*0174*/ 	.word	0x00000050
        /*0178*/ 	.short	0x0100
        /*017a*/ 	.byte	0x09
	.zero		1


	//   ....[11]....
        /*017c*/ 	.word	0x00000880
        /*0180*/ 	.word	0x000000ff
        /*0184*/ 	.word	0x00000058
        /*0188*/ 	.short	0x0100
        /*018a*/ 	.byte	0x09
	.zero		1


	//   ....[12]....
        /*018c*/ 	.word	0x00001700
        /*0190*/ 	.word	0x000000ff
        /*0194*/ 	.word	0xfffffff8
        /*0198*/ 	.short	0x010a
        /*019a*/ 	.byte	0x2b
	.zero		1


	//   ....[13]....
        /*019c*/ 	.word	0x000018c0
        /*01a0*/ 	.word	0x00000003
        /*01a4*/ 	.word	0x00000000
        /*01a8*/ 	.short	0x010a
        /*01aa*/ 	.byte	0x3f
	.zero		1


	//   ....[14]....
        /*01ac*/ 	.word	0x00001920
        /*01b0*/ 	.word	0x00000003
        /*01b4*/ 	.word	0x00000000
        /*01b8*/ 	.short	0x010a
        /*01ba*/ 	.byte	0x3f
	.zero		1


	//   ....[15]....
        /*01bc*/ 	.word	0x00001e40
        /*01c0*/ 	.word	0x000000ff
        /*01c4*/ 	.word	0x00000000
        /*01c8*/ 	.short	0x010a
        /*01ca*/ 	.byte	0x07
	.zero		1


	//   ....[16]....
        /*01cc*/ 	.word	0x00001e80
        /*01d0*/ 	.word	0x000000ff
        /*01d4*/ 	.word	0x00000000
        /*01d8*/ 	.short	0x010a
        /*01da*/ 	.byte	0x07
	.zero		1


	//   ....[17]....
        /*01dc*/ 	.word	0x000022a0
        /*01e0*/ 	.word	0x00000005
        /*01e4*/ 	.word	0x00000000
        /*01e8*/ 	.short	0x0101
        /*01ea*/ 	.byte	0x3f
	.zero		1


	//   ....[18]....
        /*01ec*/ 	.word	0x000023b0
        /*01f0*/ 	.word	0x00000003
        /*01f4*/ 	.word	0x00000000
        /*01f8*/ 	.short	0x0101
        /*01fa*/ 	.byte	0x2e
	.zero		1


	//   ....[19]....
        /*01fc*/ 	.word	0x000024b0
        /*0200*/ 	.word	0x00000003
        /*0204*/ 	.word	0x00000000
        /*0208*/ 	.short	0x0101
        /*020a*/ 	.byte	0x3f
	.zero		1


	//   ....[20]....
        /*020c*/ 	.word	0x00002530
        /*0210*/ 	.word	0x000000ff
        /*0214*/ 	.word	0x00000008
        /*0218*/ 	.short	0x010a
        /*021a*/ 	.byte	0x2b
	.zero		1


	//   ....[21]....
        /*021c*/ 	.word	0x00006690
        /*0220*/ 	.word	0x00000000
        /*0224*/ 	.word	0x00000000
        /*0228*/ 	.short	0x0101
        /*022a*/ 	.byte	0x2e
	.zero		1


	//   ....[22]....
        /*022c*/ 	.word	0x00006fc0
        /*0230*/ 	.word	0x0000000e
        /*0234*/ 	.word	0x00000018
        /*0238*/ 	.short	0x010a
        /*023a*/ 	.byte	0x3f
	.zero		1


	//   ....[23]....
        /*023c*/ 	.word	0x00007470
        /*0240*/ 	.word	0x00000006
        /*0244*/ 	.word	0x00000068
        /*0248*/ 	.short	0x0101
        /*024a*/ 	.byte	0x3f
	.zero		1


	//   ....[24]....
        /*024c*/ 	.word	0x00007b90
        /*0250*/ 	.word	0x00000007
        /*0254*/ 	.word	0x00000000
        /*0258*/ 	.short	0x010a
        /*025a*/ 	.byte	0x3f
	.zero		1


	//   ....[25]....
        /*025c*/ 	.word	0x00007c10
        /*0260*/ 	.word	0x00000004
        /*0264*/ 	.word	0x00000000
        /*0268*/ 	.short	0x010a
        /*026a*/ 	.byte	0x3f
	.zero		1


	//   ....[26]....
        /*026c*/ 	.word	0x00007ca0
        /*0270*/ 	.word	0x00000005
        /*0274*/ 	.word	0x00000000
        /*0278*/ 	.short	0x010a
        /*027a*/ 	.byte	0x3f
	.zero		1


	//   ....[27]....
        /*027c*/ 	.word	0x00007d10
        /*0280*/ 	.word	0x00000003
        /*0284*/ 	.word	0xfffffff8
        /*0288*/ 	.short	0x010a
        /*028a*/ 	.byte	0x3f
	.zero		1


	//   ....[28]....
        /*028c*/ 	.word	0x00007d60
        /*0290*/ 	.word	0x00000003
        /*0294*/ 	.word	0x00000000
        /*0298*/ 	.short	0x010a
        /*029a*/ 	.byte	0x3f
	.zero		1


	//   ....[29]....
        /*029c*/ 	.word	0x00007dc0
        /*02a0*/ 	.word	0x00000005
        /*02a4*/ 	.word	0x00000000
        /*02a8*/ 	.short	0x010a
        /*02aa*/ 	.byte	0x3f
	.zero		1


	//   ....[30]....
        /*02ac*/ 	.word	0x00007e20
        /*02b0*/ 	.word	0x00000003
        /*02b4*/ 	.word	0x00000008
        /*02b8*/ 	.short	0x010a
        /*02ba*/ 	.byte	0x3f
	.zero		1


	//   ....[31]....
        /*02bc*/ 	.word	0x00007ef0
        /*02c0*/ 	.word	0x0000000e
        /*02c4*/ 	.word	0x00000018
        /*02c8*/ 	.short	0x010a
        /*02ca*/ 	.byte	0x3f
	.zero		1


	//   ....[32]....
        /*02cc*/ 	.word	0x00007fc0
        /*02d0*/ 	.word	0x00000007
        /*02d4*/ 	.word	0x00000000
        /*02d8*/ 	.short	0x010a
        /*02da*/ 	.byte	0x3f
	.zero		1


	//   ....[33]....
        /*02dc*/ 	.word	0x00008010
        /*02e0*/ 	.word	0x00000004
        /*02e4*/ 	.word	0x00000000
        /*02e8*/ 	.short	0x010a
        /*02ea*/ 	.byte	0x3f
	.zero		1


	//----- nvinfo : EIATTR_NUM_MBARRIERS
	.align		4
.L_37:
        /*02ec*/ 	.byte	0x03, 0x38
        /*02ee*/ 	.short	0x000c


	//----- nvinfo : EIATTR_EXIT_INSTR_OFFSETS
	.align		4
        /*02f0*/ 	.byte	0x04, 0x1c
        /*02f2*/ 	.short	(.L_39 - .L_38)


	//   ....[0]....
.L_38:
        /*02f4*/ 	.word	0x00001360


	//   ....[1]....
        /*02f8*/ 	.word	0x000013c0


	//   ....[2]....
        /*02fc*/ 	.word	0x00006cb0


	//   ....[3]....
        /*0300*/ 	.word	0x00006ce0


	//   ....[4]....
        /*0304*/ 	.word	0x00007cf0


	//----- nvinfo : EIATTR_MAX_THREADS
	.align		4
.L_39:
        /*0308*/ 	.byte	0x04, 0x05
        /*030a*/ 	.short	(.L_41 - .L_40)
.L_40:
        /*030c*/ 	.word	0x00000180
        /*0310*/ 	.word	0x00000001
        /*0314*/ 	.word	0x00000001


	//----- nvinfo : EIATTR_CRS_STACK_SIZE
	.align		4
.L_41:
        /*0318*/ 	.byte	0x04, 0x1e
        /*031a*/ 	.short	(.L_43 - .L_42)
.L_42:
        /*031c*/ 	.word	0x00000000


	//----- nvinfo : EIATTR_CBANK_PARAM_SIZE
	.align		4
.L_43:
        /*0320*/ 	.byte	0x03, 0x19
        /*0322*/ 	.short	0x0470


	//----- nvinfo : EIATTR_PARAM_CBANK
	.align		4
        /*0324*/ 	.byte	0x04, 0x0a
        /*0326*/ 	.short	(.L_45 - .L_44)
	.align		4
.L_44:
        /*0328*/ 	.word	index@(.nv.constant0._ZN7cutlass13device_kernelINS_4gemm6kernel13GemmUniversalIN4cute5tupleIJiiiiEEENS1_10collective13CollectiveMmaINS1_34MainloopSm90TmaGmmaWarpSpecializedILi3ENS5_IJNS4_1CILi1EEENSA_ILi2EEESB_EEENS1_32KernelTmaWarpSpecializedPingpongEEENS5_IJNSA_ILi64EEENSA_ILi128EEESG_EEENS_10tfloat32_tENS5_IJlSB_lEEESJ_SK_NS4_8TiledMMAINS4_8MMA_AtomIJNS4_4SM904GMMA30MMA_64x128x8_F32TF32TF32_SS_TNILNSO_7ScaleInE1ELSQ_1EEEEEENS4_6LayoutINS5_IJSB_SB_SB_EEENS5_IJNSA_ILi0EEESV_SV_EEEEENS5_IJNS4_10UnderscoreESY_SY_EEEEENS4_23SM90_TMA_LOAD_MULTICASTENS4_14ComposedLayoutINS4_7SwizzleILi3ELi4ELi3EEENS4_18smem_ptr_flag_bitsILi32EEENST_INS5_IJNSA_ILi8EEENSA_ILi32EEEEEENS5_IJS18_SB_EEEEEEEvNS4_8identityENS4_13SM90_TMA_LOADES1C_vS1D_EENS_8epilogue10collective6detail29Sm90TmaWarpSpecializedAdapterINS1H_15DefaultEpilogueISJ_SK_SK_NS1G_6thread17LinearCombinationISJ_Li1EffLNS1L_9ScaleType4KindE0ELNS_15FloatRoundStyleE2ESJ_EENS1_15EpilogueDefaultEEEEEvvEEEEvNT_6ParamsE)
        /*032c*/ 	.short	0x0210
        /*032e*/ 	.short	0x0470


	//----- nvinfo : EIATTR_SW_WAR
	.align		4
.L_45:
        /*0330*/ 	.byte	0x04, 0x36
        /*0332*/ 	.short	(.L_47 - .L_46)
.L_46:
        /*0334*/ 	.word	0x00000008
.L_47:


//--------------------- .nv.callgraph             --------------------------
	.section	.nv.callgraph,"",@"SHT_CUDA_CALLGRAPH"
	.align	4
	.sectionentsize	8
	.align		4
        /*0000*/ 	.word	0x00000000
	.align		4
        /*0004*/ 	.word	0xffffffff
	.align		4
        /*0008*/ 	.word	index@(_ZN7cutlass13device_kernelINS_4gemm6kernel13GemmUniversalIN4cute5tupleIJiiiiEEENS1_10collective13CollectiveMmaINS1_34MainloopSm90TmaGmmaWarpSpecializedILi3ENS5_IJNS4_1CILi1EEENSA_ILi2EEESB_EEENS1_32KernelTmaWarpSpecializedPingpongEEENS5_IJNSA_ILi64EEENSA_ILi128EEESG_EEENS_10tfloat32_tENS5_IJlSB_lEEESJ_SK_NS4_8TiledMMAINS4_8MMA_AtomIJNS4_4SM904GMMA30MMA_64x128x8_F32TF32TF32_SS_TNILNSO_7ScaleInE1ELSQ_1EEEEEENS4_6LayoutINS5_IJSB_SB_SB_EEENS5_IJNSA_ILi0EEESV_SV_EEEEENS5_IJNS4_10UnderscoreESY_SY_EEEEENS4_23SM90_TMA_LOAD_MULTICASTENS4_14ComposedLayoutINS4_7SwizzleILi3ELi4ELi3EEENS4_18smem_ptr_flag_bitsILi32EEENST_INS5_IJNSA_ILi8EEENSA_ILi32EEEEEENS5_IJS18_SB_EEEEEEEvNS4_8identityENS4_13SM90_TMA_LOADES1C_vS1D_EENS_8epilogue10collective6detail29Sm90TmaWarpSpecializedAdapterINS1H_15DefaultEpilogueISJ_SK_SK_NS1G_6thread17LinearCombinationISJ_Li1EffLNS1L_9ScaleType4KindE0ELNS_15FloatRoundStyleE2ESJ_EENS1_15EpilogueDefaultEEEEEvvEEEEvNT_6ParamsE)
	.align		4
        /*000c*/ 	.word	index@(__assertfail)
	.align		4
        /*0010*/ 	.word	0x00000000
	.align		4
        /*0014*/ 	.word	0xfffffffe
	.align		4
        /*0018*/ 	.word	0x00000000
	.align		4
        /*001c*/ 	.word	0xfffffffd
	.align		4
        /*0020*/ 	.word	0x00000000
	.align		4
        /*0024*/ 	.word	0xfffffffc


//--------------------- .nv.constant4             --------------------------
	.section	.nv.constant4,"a",@progbits
	.align	8
	.align		8
.nv.constant4:
        /*0000*/ 	.dword	__assertfail
	.align		8
        /*0008*/ 	.dword	__unnamed_1
	.align		8
        /*0010*/ 	.dword	_ZN39_INTERNAL_c4ab88e6_4_k_cu_a2daa605_60364cuda3std3__45__cpo5beginE
	.align		8
        /*0018*/ 	.dword	_ZN39_INTERNAL_c4ab88e6_4_k_cu_a2daa605_60364cuda3std3__45__cpo3endE
	.align		8
        /*0020*/ 	.dword	_ZN39_INTERNAL_c4ab88e6_4_k_cu_a2daa605_60364cuda3std3__45__cpo6cbeginE
	.align		8
        /*0028*/ 	.dword	_ZN39_INTERNAL_c4ab88e6_4_k_cu_a2daa605_60364cuda3std3__45__cpo4cendE
	.align		8
        /*0030*/ 	.dword	_ZN39_INTERNAL_c4ab88e6_4_k_cu_a2daa605_60364cuda3std3__441_GLOBAL__N__c4ab88e6_4_k_cu_a2daa605_60366ignoreE
	.align		8
        /*0038*/ 	.dword	_ZN39_INTERNAL_c4ab88e6_4_k_cu_a2daa605_60364cuda3std3__419piecewise_constructE
	.align		8
        /*0040*/ 	.dword	_ZN39_INTERNAL_c4ab88e6_4_k_cu_a2daa605_60364cuda3std3__48in_placeE
	.align		8
        /*0048*/ 	.dword	_ZN39_INTERNAL_c4ab88e6_4_k_cu_a2daa605_60364cuda3std6ranges3__45__cpo4swapE
	.align		8
        /*0050*/ 	.dword	_ZN39_INTERNAL_c4ab88e6_4_k_cu_a2daa605_60364cuda3std6ranges3__45__cpo9iter_moveE
	.align		8
        /*0058*/ 	.dword	_ZN39_INTERNAL_c4ab88e6_4_k_cu_a2daa605_60364cute7productE
	.align		8
        /*0060*/ 	.dword	_ZN39_INTERNAL_c4ab88e6_4_k_cu_a2daa605_60364cute1_E
	.align		8
        /*0068*/ 	.dword	$str$22
	.align		8
        /*0070*/ 	.dword	$str$23


//--------------------- .text._ZN7cutlass13device_kernelINS_4gemm6kernel13GemmUniversalIN4cute5tupleIJiiiiEEENS1_10collective13CollectiveMmaINS1_34MainloopSm90TmaGmmaWarpSpecializedILi3ENS5_IJNS4_1CILi1EEENSA_ILi2EEESB_EEENS1_32KernelTmaWarpSpecializedPingpongEEENS5_IJNSA_ILi64EEENSA_ILi128EEESG_EEENS_10tfloat32_tENS5_IJlSB_lEEESJ_SK_NS4_8TiledMMAINS4_8MMA_AtomIJNS4_4SM904GMMA30MMA_64x128x8_F32TF32TF32_SS_TNILNSO_7ScaleInE1ELSQ_1EEEEEENS4_6LayoutINS5_IJSB_SB_SB_EEENS5_IJNSA_ILi0EEESV_SV_EEEEENS5_IJNS4_10UnderscoreESY_SY_EEEEENS4_23SM90_TMA_LOAD_MULTICASTENS4_14ComposedLayoutINS4_7SwizzleILi3ELi4ELi3EEENS4_18smem_ptr_flag_bitsILi32EEENST_INS5_IJNSA_ILi8EEENSA_ILi32EEEEEENS5_IJS18_SB_EEEEEEEvNS4_8identityENS4_13SM90_TMA_LOADES1C_vS1D_EENS_8epilogue10collective6detail29Sm90TmaWarpSpecializedAdapterINS1H_15DefaultEpilogueISJ_SK_SK_NS1G_6thread17LinearCombinationISJ_Li1EffLNS1L_9ScaleType4KindE0ELNS_15FloatRoundStyleE2ESJ_EENS1_15EpilogueDefaultEEEEEvvEEEEvNT_6ParamsE --------------------------
	.section	.text._ZN7cutlass13device_kernelINS_4gemm6kernel13GemmUniversalIN4cute5tupleIJiiiiEEENS1_10collective13CollectiveMmaINS1_34MainloopSm90TmaGmmaWarpSpecializedILi3ENS5_IJNS4_1CILi1EEENSA_ILi2EEESB_EEENS1_32KernelTmaWarpSpecializedPingpongEEENS5_IJNSA_ILi64EEENSA_ILi128EEESG_EEENS_10tfloat32_tENS5_IJlSB_lEEESJ_SK_NS4_8TiledMMAINS4_8MMA_AtomIJNS4_4SM904GMMA30MMA_64x128x8_F32TF32TF32_SS_TNILNSO_7ScaleInE1ELSQ_1EEEEEENS4_6LayoutINS5_IJSB_SB_SB_EEENS5_IJNSA_ILi0EEESV_SV_EEEEENS5_IJNS4_10UnderscoreESY_SY_EEEEENS4_23SM90_TMA_LOAD_MULTICASTENS4_14ComposedLayoutINS4_7SwizzleILi3ELi4ELi3EEENS4_18smem_ptr_flag_bitsILi32EEENST_INS5_IJNSA_ILi8EEENSA_ILi32EEEEEENS5_IJS18_SB_EEEEEEEvNS4_8identityENS4_13SM90_TMA_LOADES1C_vS1D_EENS_8epilogue10collective6detail29Sm90TmaWarpSpecializedAdapterINS1H_15DefaultEpilogueISJ_SK_SK_NS1G_6thread17LinearCombinationISJ_Li1EffLNS1L_9ScaleType4KindE0ELNS_15FloatRoundStyleE2ESJ_EENS1_15EpilogueDefaultEEEEEvvEEEEvNT_6ParamsE,"ax",@progbits
	.align	128
.text._ZN7cutlass13device_kernelINS_4gemm6kernel13GemmUniversalIN4cute5tupleIJiiiiEEENS1_10collective13CollectiveMmaINS1_34MainloopSm90TmaGmmaWarpSpecializedILi3ENS5_IJNS4_1CILi1EEENSA_ILi2EEESB_EEENS1_32KernelTmaWarpSpecializedPingpongEEENS5_IJNSA_ILi64EEENSA_ILi128EEESG_EEENS_10tfloat32_tENS5_IJlSB_lEEESJ_SK_NS4_8TiledMMAINS4_8MMA_AtomIJNS4_4SM904GMMA30MMA_64x128x8_F32TF32TF32_SS_TNILNSO_7ScaleInE1ELSQ_1EEEEEENS4_6LayoutINS5_IJSB_SB_SB_EEENS5_IJNSA_ILi0EEESV_SV_EEEEENS5_IJNS4_10UnderscoreESY_SY_EEEEENS4_23SM90_TMA_LOAD_MULTICASTENS4_14ComposedLayoutINS4_7SwizzleILi3ELi4ELi3EEENS4_18smem_ptr_flag_bitsILi32EEENST_INS5_IJNSA_ILi8EEENSA_ILi32EEEEEENS5_IJS18_SB_EEEEEEEvNS4_8identityENS4_13SM90_TMA_LOADES1C_vS1D_EENS_8epilogue10collective6detail29Sm90TmaWarpSpecializedAdapterINS1H_15DefaultEpilogueISJ_SK_SK_NS1G_6thread17LinearCombinationISJ_Li1EffLNS1L_9ScaleType4KindE0ELNS_15FloatRoundStyleE2ESJ_EENS1_15EpilogueDefaultEEEEEvvEEEEvNT_6ParamsE:
        .type           _ZN7cutlass13device_kernelINS_4gemm6kernel13GemmUniversalIN4cute5tupleIJiiiiEEENS1_10collective13CollectiveMmaINS1_34MainloopSm90TmaGmmaWarpSpecializedILi3ENS5_IJNS4_1CILi1EEENSA_ILi2EEESB_EEENS1_32KernelTmaWarpSpecializedPingpongEEENS5_IJNSA_ILi64EEENSA_ILi128EEESG_EEENS_10tfloat32_tENS5_IJlSB_lEEESJ_SK_NS4_8TiledMMAINS4_8MMA_AtomIJNS4_4SM904GMMA30MMA_64x128x8_F32TF32TF32_SS_TNILNSO_7ScaleInE1ELSQ_1EEEEEENS4_6LayoutINS5_IJSB_SB_SB_EEENS5_IJNSA_ILi0EEESV_SV_EEEEENS5_IJNS4_10UnderscoreESY_SY_EEEEENS4_23SM90_TMA_LOAD_MULTICASTENS4_14ComposedLayoutINS4_7SwizzleILi3ELi4ELi3EEENS4_18smem_ptr_flag_bitsILi32EEENST_INS5_IJNSA_ILi8EEENSA_ILi32EEEEEENS5_IJS18_SB_EEEEEEEvNS4_8identityENS4_13SM90_TMA_LOADES1C_vS1D_EENS_8epilogue10collective6detail29Sm90TmaWarpSpecializedAdapterINS1H_15DefaultEpilogueISJ_SK_SK_NS1G_6thread17LinearCombinationISJ_Li1EffLNS1L_9ScaleType4KindE0ELNS_15FloatRoundStyleE2ESJ_EENS1_15EpilogueDefaultEEEEEvvEEEEvNT_6ParamsE,@function
        .size           _ZN7cutlass13device_kernelINS_4gemm6kernel13GemmUniversalIN4cute5tupleIJiiiiEEENS1_10collective13CollectiveMmaINS1_34MainloopSm90TmaGmmaWarpSpecializedILi3ENS5_IJNS4_1CILi1EEENSA_ILi2EEESB_EEENS1_32KernelTmaWarpSpecializedPingpongEEENS5_IJNSA_ILi64EEENSA_ILi128EEESG_EEENS_10tfloat32_tENS5_IJlSB_lEEESJ_SK_NS4_8TiledMMAINS4_8MMA_AtomIJNS4_4SM904GMMA30MMA_64x128x8_F32TF32TF32_SS_TNILNSO_7ScaleInE1ELSQ_1EEEEEENS4_6LayoutINS5_IJSB_SB_SB_EEENS5_IJNSA_ILi0EEESV_SV_EEEEENS5_IJNS4_10UnderscoreESY_SY_EEEEENS4_23SM90_TMA_LOAD_MULTICASTENS4_14ComposedLayoutINS4_7SwizzleILi3ELi4ELi3EEENS4_18smem_ptr_flag_bitsILi32EEENST_INS5_IJNSA_ILi8EEENSA_ILi32EEEEEENS5_IJS18_SB_EEEEEEEvNS4_8identityENS4_13SM90_TMA_LOADES1C_vS1D_EENS_8epilogue10collective6detail29Sm90TmaWarpSpecializedAdapterINS1H_15DefaultEpilogueISJ_SK_SK_NS1G_6thread17LinearCombinationISJ_Li1EffLNS1L_9ScaleType4KindE0ELNS_15FloatRoundStyleE2ESJ_EENS1_15EpilogueDefaultEEEEEvvEEEEvNT_6ParamsE,(.L_x_199 - _ZN7cutlass13device_kernelINS_4gemm6kernel13GemmUniversalIN4cute5tupleIJiiiiEEENS1_10collective13CollectiveMmaINS1_34MainloopSm90TmaGmmaWarpSpecializedILi3ENS5_IJNS4_1CILi1EEENSA_ILi2EEESB_EEENS1_32KernelTmaWarpSpecializedPingpongEEENS5_IJNSA_ILi64EEENSA_ILi128EEESG_EEENS_10tfloat32_tENS5_IJlSB_lEEESJ_SK_NS4_8TiledMMAINS4_8MMA_AtomIJNS4_4SM904GMMA30MMA_64x128x8_F32TF32TF32_SS_TNILNSO_7ScaleInE1ELSQ_1EEEEEENS4_6LayoutINS5_IJSB_SB_SB_EEENS5_IJNSA_ILi0EEESV_SV_EEEEENS5_IJNS4_10UnderscoreESY_SY_EEEEENS4_23SM90_TMA_LOAD_MULTICASTENS4_14ComposedLayoutINS4_7SwizzleILi3ELi4ELi3EEENS4_18smem_ptr_flag_bitsILi32EEENST_INS5_IJNSA_ILi8EEENSA_ILi32EEEEEENS5_IJS18_SB_EEEEEEEvNS4_8identityENS4_13SM90_TMA_LOADES1C_vS1D_EENS_8epilogue10collective6detail29Sm90TmaWarpSpecializedAdapterINS1H_15DefaultEpilogueISJ_SK_SK_NS1G_6thread17LinearCombinationISJ_Li1EffLNS1L_9ScaleType4KindE0ELNS_15FloatRoundStyleE2ESJ_EENS1_15EpilogueDefaultEEEEEvvEEEEvNT_6ParamsE)
        .other          _ZN7cutlass13device_kernelINS_4gemm6kernel13GemmUniversalIN4cute5tupleIJiiiiEEENS1_10collective13CollectiveMmaINS1_34MainloopSm90TmaGmmaWarpSpecializedILi3ENS5_IJNS4_1CILi1EEENSA_ILi2EEESB_EEENS1_32KernelTmaWarpSpecializedPingpongEEENS5_IJNSA_ILi64EEENSA_ILi128EEESG_EEENS_10tfloat32_tENS5_IJlSB_lEEESJ_SK_NS4_8TiledMMAINS4_8MMA_AtomIJNS4_4SM904GMMA30MMA_64x128x8_F32TF32TF32_SS_TNILNSO_7ScaleInE1ELSQ_1EEEEEENS4_6LayoutINS5_IJSB_SB_SB_EEENS5_IJNSA_ILi0EEESV_SV_EEEEENS5_IJNS4_10UnderscoreESY_SY_EEEEENS4_23SM90_TMA_LOAD_MULTICASTENS4_14ComposedLayoutINS4_7SwizzleILi3ELi4ELi3EEENS4_18smem_ptr_flag_bitsILi32EEENST_INS5_IJNSA_ILi8EEENSA_ILi32EEEEEENS5_IJS18_SB_EEEEEEEvNS4_8identityENS4_13SM90_TMA_LOADES1C_vS1D_EENS_8epilogue10collective6detail29Sm90TmaWarpSpecializedAdapterINS1H_15DefaultEpilogueISJ_SK_SK_NS1G_6thread17LinearCombinationISJ_Li1EffLNS1L_9ScaleType4KindE0ELNS_15FloatRoundStyleE2ESJ_EENS1_15EpilogueDefaultEEEEEvvEEEEvNT_6ParamsE,@"STO_CUDA_ENTRY STV_DEFAULT"
_ZN7cutlass13device_kernelINS_4gemm6kernel13GemmUniversalIN4cute5tupleIJiiiiEEENS1_10collective13CollectiveMmaINS1_34MainloopSm90TmaGmmaWarpSpecializedILi3ENS5_IJNS4_1CILi1EEENSA_ILi2EEESB_EEENS1_32KernelTmaWarpSpecializedPingpongEEENS5_IJNSA_ILi64EEENSA_ILi128EEESG_EEENS_10tfloat32_tENS5_IJlSB_lEEESJ_SK_NS4_8TiledMMAINS4_8MMA_AtomIJNS4_4SM904GMMA30MMA_64x128x8_F32TF32TF32_SS_TNILNSO_7ScaleInE1ELSQ_1EEEEEENS4_6LayoutINS5_IJSB_SB_SB_EEENS5_IJNSA_ILi0EEESV_SV_EEEEENS5_IJNS4_10UnderscoreESY_SY_EEEEENS4_23SM90_TMA_LOAD_MULTICASTENS4_14ComposedLayoutINS4_7SwizzleILi3ELi4ELi3EEENS4_18smem_ptr_flag_bitsILi32EEENST_INS5_IJNSA_ILi8EEENSA_ILi32EEEEEENS5_IJS18_SB_EEEEEEEvNS4_8identityENS4_13SM90_TMA_LOADES1C_vS1D_EENS_8epilogue10collective6detail29Sm90TmaWarpSpecializedAdapterINS1H_15DefaultEpilogueISJ_SK_SK_NS1G_6thread17LinearCombinationISJ_Li1EffLNS1L_9ScaleType4KindE0ELNS_15FloatRoundStyleE2ESJ_EENS1_15EpilogueDefaultEEEEEvvEEEEvNT_6ParamsE:
[----:B------:R-:W0:Y:S02]  /*0000*/  LDC R1, c[0x0][0x28] ;  /* 0x00000a00ff017b82 */ /* 0x000e240000000800 */
[----:B0-----:R-:W-:Y:S01]  /*0010*/  VIADD R1, R1, 0xfffffff8 ;  /* 0xfffffff801017836 */ /* 0x001fe20000000000 */
[----:B------:R-:W0:Y:S01]  /*0020*/  S2R R4, SR_TID.X ;  /* 0x0000000000047919 */ /* 0x000e220000002100 */
[----:B------:R-:W-:Y:S01]  /*0030*/  ELECT P0, URZ, PT ;  /* 0x00000000003f782f */ /* 0x000fe20003800000 */
[----:B------:R-:W-:Y:S01]  /*0040*/  BSSY B0, `(.L_x_0) ;  /* 0x000000f000007945 */ /* 0x000fe20003800000 */
[--C-:B0-----:R-:W-:Y:S02]  /*0050*/  SHF.R.U32.HI R0, RZ, 0x5, R4.reuse ;  /* 0x00000005ff007819 */ /* 0x101fe40000011604 */
[----:B------:R-:W-:-:S03]  /*0060*/  SHF.R.U32.HI R7, RZ, 0x7, R4 ;  /* 0x00000007ff077819 */ /* 0x000fc60000011604 */
[----:B------:R-:W0:Y:S04]  /*0070*/  SHFL.IDX PT, R2, R0, RZ, 0x1f ;  /* 0x00001fff00027589 */ /* 0x000e2800000e0000 */
[----:B------:R1:W2:Y:S01]  /*0080*/  SHFL.IDX PT, R8, R7, RZ, 0x1f ;  /* 0x00001fff07087589 */ /* 0x0002a200000e0000 */
[----:B0-----:R-:W-:-:S13]  /*0090*/  ISETP.NE.OR P0, PT, R2, RZ, !P0 ;  /* 0x000000ff0200720c */ /* 0x001fda0004705670 */
[----:B-12---:R-:W-:Y:S05]  /*00a0*/  @P0 BRA `(.L_x_1) ;  /* 0x0000000000200947 */ /* 0x006fea0003800000 */
[----:B------:R-:W-:Y:S02]  /*00b0*/  ULDC.64 UR4, c[0x0][0x198] ;  /* 0x0000660000047ab9 */ /* 0x000fe40000000a00 */
[----:B------:R-:W-:Y:S02]  /*00c0*/  UIADD3 UR6, UP0, UR4, 0xf0, URZ ;  /* 0x000000f004067890 */ /* 0x000fe4000ff1e03f */
[----:B------:R-:W-:Y:S02]  /*00d0*/  UIADD3 UR4, UP1, UR4, 0x1f0, URZ ;  /* 0x000001f004047890 */ /* 0x000fe4000ff3e03f */
[----:B------:R-:W-:Y:S02]  /*00e0*/  UIADD3.X UR7, URZ, UR5, URZ, UP0, !UPT ;  /* 0x000000053f077290 */ /* 0x000fe400087fe43f */
[----:B------:R-:W-:-:S07]  /*00f0*/  UIADD3.X UR5, URZ, UR5, URZ, UP1, !UPT ;  /* 0x000000053f057290 */ /* 0x000fce0008ffe43f */
[----:B------:R0:W-:Y:S02]  /*0100*/  UTMACCTL.PF [UR6] ;  /* 0x00000000060079b9 */ /* 0x0001e40008040000 */
[----:B------:R0:W-:Y:S02]  /*0110*/  UTMACCTL.PF [UR4] ;  /* 0x00000000040079b9 */ /* 0x0001e40008040000 */
[----:B0-----:R-:W-:Y:S01]  /*0120*/  NOP ;  /* 0x0000000000007918 */ /* 0x001fe20000000000 */
.L_x_1:
[----:B------:R-:W-:Y:S05]  /*0130*/  BSYNC B0 ;  /* 0x0000000000007941 */ /* 0x000fea0003800000 */
.L_x_0:
[----:B------:R-:W0:Y:S01]  /*0140*/  SHFL.IDX PT, R9, R0, RZ, 0x1f ;  /* 0x00001fff00097589 */ /* 0x000e2200000e0000 */
[----:B------:R-:W-:Y:S02]  /*0150*/  SHF.R.S32.HI R3, RZ, 0x1f, R4 ;  /* 0x0000001fff037819 */ /* 0x000fe40000011404 */
[----:B0-----:R-:W-:-:S13]  /*0160*/  ISETP.NE.AND P0, PT, R9, RZ, PT ;  /* 0x000000ff0900720c */ /* 0x001fda0003f05270 */
[----:B------:R-:W-:Y:S05]  /*0170*/  @P0 BRA `(.L_x_2) ;  /* 0x0000000000500947 */ /* 0x000fea0003800000 */
[----:B------:R-:W0:Y:S01]  /*0180*/  S2UR UR8, SR_CgaCtaId ;  /* 0x00000000000879c3 */ /* 0x000e220000008800 */
[----:B------:R-:W-:Y:S01]  /*0190*/  UMOV UR4, 0x400 ;  /* 0x0000040000047882 */ /* 0x000fe20000000000 */
[----:B------:R-:W-:Y:S01]  /*01a0*/  UMOV UR5, 0x1 ;  /* 0x0000000100057882 */ /* 0x000fe20000000000 */
[----:B------:R-:W-:Y:S01]  /*01b0*/  UMOV UR6, 0x2 ;  /* 0x0000000200067882 */ /* 0x000fe20000000000 */
[----:B------:R-:W-:Y:S01]  /*01c0*/  ELECT P0, URZ, PT ;  /* 0x00000000003f782f */ /* 0x000fe20003800000 */
[----:B------:R-:W-:-:S04]  /*01d0*/  UIADD3 UR6, -UR6, 0x100000, URZ ;  /* 0x0010000006067890 */ /* 0x000fc8000fffe13f */
[----:B------:R-:W-:Y:S02]  /*01e0*/  USHF.L.U32 UR7, UR6, 0xb, URZ ;  /* 0x0000000b06077899 */ /* 0x000fe4000800063f */
[----:B------:R-:W-:Y:S02]  /*01f0*/  USHF.L.U32 UR6, UR6, 0x1, URZ ;  /* 0x0000000106067899 */ /* 0x000fe4000800063f */
[----:B0-----:R-:W-:Y:S02]  /*0200*/  ULEA UR8, UR8, UR4, 0x18 ;  /* 0x0000000408087291 */ /* 0x001fe4000f8ec03f */
[----:B------:R-:W-:-:S04]  /*0210*/  UIADD3 UR4, -UR5, 0x100000, URZ ;  /* 0x0010000005047890 */ /* 0x000fc8000fffe13f */
[----:B------:R-:W-:Y:S02]  /*0220*/  USHF.L.U32 UR5, UR4, 0xb, URZ ;  /* 0x0000000b04057899 */ /* 0x000fe4000800063f */
[----:B------:R-:W-:Y:S01]  /*0230*/  USHF.L.U32 UR4, UR4, 0x1, URZ ;  /* 0x0000000104047899 */ /* 0x000fe2000800063f */
[----:B------:R-:W0:Y:S11]  /*0240*/  FENCE.VIEW.ASYNC.S ;  /* 0x00000000000073c6 */ /* 0x000e360000000000 */
[----:B0-----:R0:W1:Y:S01]  /*0250*/  SYNCS.EXCH.64 URZ, [UR8], UR4 ;  /* 0x00000004083f75b2 */ /* 0x0010620008000100 */
[----:B------:R0:W2:Y:S01]  /*0260*/  SYNCS.EXCH.64 URZ, [UR8+0x18], UR6 ;  /* 0x00001806083f75b2 */ /* 0x0000a20008000100 */
[----:B------:R0:W3:Y:S01]  /*0270*/  SYNCS.EXCH.64 URZ, [UR8+0x8], UR4 ;  /* 0x00000804083f75b2 */ /* 0x0000e20008000100 */
[----:B------:R0:W4:Y:S01]  /*0280*/  SYNCS.EXCH.64 URZ, [UR8+0x20], UR6 ;  /* 0x00002006083f75b2 */ /* 0x0001220008000100 */
[----:B------:R0:W0:Y:S01]  /*0290*/  SYNCS.EXCH.64 URZ, [UR8+0x10], UR4 ;  /* 0x00001004083f75b2 */ /* 0x0000220008000100 */
[----:B------:R0:W0:Y:S01]  /*02a0*/  SYNCS.EXCH.64 URZ, [UR8+0x28], UR6 ;  /* 0x00002806083f75b2 */ /* 0x0000220008000100 */
[----:B------:R-:W-:Y:S01]  /*02b0*/  NOP ;  /* 0x0000000000007918 */ /* 0x000fe20000000000 */
.L_x_2:
[----:B------:R-:W5:Y:S01]  /*02c0*/  SHFL.IDX PT, R12, R0, RZ, 0x1f ;  /* 0x00001fff000c7589 */ /* 0x000f6200000e0000 */
[----:B------:R-:W-:Y:S01]  /*02d0*/  LEA.HI R3, R3, R4, RZ, 0x7 ;  /* 0x0000000403037211 */ /* 0x000fe200078f38ff */
[----:B------:R-:W1:Y:S01]  /*02e0*/  S2UR UR12, SR_CTAID.X ;  /* 0x00000000000c79c3 */ /* 0x000e620000002500 */
[----:B------:R-:W-:Y:S01]  /*02f0*/  ELECT P0, URZ, PT ;  /* 0x00000000003f782f */ /* 0x000fe20003800000 */
[----:B------:R0:W2:Y:S01]  /*0300*/  SHFL.IDX PT, R11, R0, RZ, 0x1f ;  /* 0x00001fff000b7589 */ /* 0x0000a200000e0000 */
[----:B------:R-:W-:Y:S02]  /*0310*/  LOP3.LUT R3, R3, 0xffffff80, RZ, 0xc0, !PT ;  /* 0xffffff8003037812 */ /* 0x000fe400078ec0ff */
[----:B------:R-:W-:Y:S01]  /*0320*/  ELECT P1, URZ, PT ;  /* 0x00000000003f782f */ /* 0x000fe20003820000 */
[----:B------:R-:W-:Y:S01]  /*0330*/  NOP ;  /* 0x0000000000007918 */ /* 0x000fe20000000000 */
[----:B------:R-:W3:Y:S01]  /*0340*/  S2R R6, SR_CTAID.Y ;  /* 0x0000000000067919 */ /* 0x000ee20000002600 */
[----:B0-----:R-:W-:Y:S01]  /*0350*/  ULDC UR4, c[0x0][0x150] ;  /* 0x0000540000047ab9 */ /* 0x001fe20000000800 */
[----:B------:R-:W-:Y:S01]  /*0360*/  IMAD.IADD R5, R4, 0x1, -R3 ;  /* 0x0000000104057824 */ /* 0x000fe200078e0a03 */
[----:B------:R-:W0:Y:S01]  /*0370*/  LDC R25, c[0x0][0x148] ;  /* 0x00005200ff197b82 */ /* 0x000e220000000800 */
[----:B------:R-:W-:Y:S01]  /*0380*/  SHF.R.S32.HI R0, RZ, 0x1f, R9 ;  /* 0x0000001fff007819 */ /* 0x000fe20000011409 */
[----:B------:R-:W4:Y:S01]  /*0390*/  SHFL.IDX PT, R15, R7, RZ, 0x1f ;  /* 0x00001fff070f7589 */ /* 0x000f2200000e0000 */
[----:B------:R-:W-:Y:S01]  /*03a0*/  UMOV UR11, 0x80 ;  /* 0x00000080000b7882 */ /* 0x000fe20000000000 */
[----:B------:R-:W-:Y:S01]  /*03b0*/  SHF.R.S32.HI R20, RZ, 0x1f, R5 ;  /* 0x0000001fff147819 */ /* 0x000fe20000011405 */
[----:B------:R-:W-:Y:S01]  /*03c0*/  NOP ;  /* 0x0000000000007918 */ /* 0x000fe20000000000 */
[----:B------:R-:W-:Y:S01]  /*03d0*/  LEA.HI R0, R0, R9, RZ, 0x2 ;  /* 0x0000000900007211 */ /* 0x000fe200078f10ff */
[----:B------:R-:W-:Y:S01]  /*03e0*/  VIADD R35, R8, 0xffffffff ;  /* 0xffffffff08237836 */ /* 0x000fe20000000000 */
[----:B------:R-:W-:Y:S01]  /*03f0*/  LEA.HI R3, R20, R5, RZ, 0x3 ;  /* 0x0000000514037211 */ /* 0x000fe200078f18ff */
[----:B------:R-:W4:Y:S01]  /*0400*/  LDC R13, c[0x0][0x140] ;  /* 0x00005000ff0d7b82 */ /* 0x000f220000000800 */
[----:B------:R-:W-:-:S02]  /*0410*/  LOP3.LUT R0, R0, 0x3ffffffc, RZ, 0xc0, !PT ;  /* 0x3ffffffc00007812 */ /* 0x000fc400078ec0ff */
[--C-:B------:R-:W-:Y:S02]  /*0420*/  SHF.R.S32.HI R10, RZ, 0x3, R3.reuse ;  /* 0x00000003ff0a7819 */ /* 0x100fe40000011403 */
[----:B------:R-:W-:Y:S01]  /*0430*/  SHF.R.S32.HI R3, RZ, 0x1f, R3 ;  /* 0x0000001fff037819 */ /* 0x000fe20000011403 */
[----:B------:R-:W-:Y:S01]  /*0440*/  IMAD.IADD R0, R9, 0x1, -R0 ;  /* 0x0000000109007824 */ /* 0x000fe200078e0a00 */
[----:B-----5:R-:W-:Y:S02]  /*0450*/  ISETP.NE.OR P0, PT, R12, RZ, !P0 ;  /* 0x000000ff0c00720c */ /* 0x020fe40004705670 */
[----:B------:R-:W-:Y:S01]  /*0460*/  LEA.HI R3, R3, R10, RZ, 0x2 ;  /* 0x0000000a03037211 */ /* 0x000fe200078f10ff */
[----:B------:R-:W5:Y:S01]  /*0470*/  LDC R12, c[0x0][0x144] ;  /* 0x00005100ff0c7b82 */ /* 0x000f620000000800 */
[----:B--2---:R-:W-:Y:S02]  /*0480*/  ISETP.NE.OR P1, PT, R11, RZ, !P1 ;  /* 0x000000ff0b00720c */ /* 0x004fe40004f25670 */
[----:B------:R-:W-:-:S02]  /*0490*/  LOP3.LUT R11, R3, 0xfffffffc, RZ, 0xc0, !PT ;  /* 0xfffffffc030b7812 */ /* 0x000fc400078ec0ff */
[----:B------:R-:W-:Y:S02]  /*04a0*/  SHF.R.S32.HI R3, RZ, 0x1f, R2 ;  /* 0x0000001fff037819 */ /* 0x000fe40000011402 */
[----:B------:R-:W-:Y:S01]  /*04b0*/  ISETP.GE.U32.AND P5, PT, R35, 0x2, PT ;  /* 0x000000022300780c */ /* 0x000fe20003fa6070 */
[----:B------:R-:W-:Y:S01]  /*04c0*/  IMAD.IADD R11, R10, 0x1, -R11 ;  /* 0x000000010a0b7824 */ /* 0x000fe200078e0a0b */
[----:B-1----:R-:W-:Y:S01]  /*04d0*/  I2FP.F32.U32 R10, UR12 ;  /* 0x0000000c000a7c45 */ /* 0x002fe20008201000 */
[----:B------:R-:W-:Y:S01]  /*04e0*/  VOTEU.ALL UP0, P0 ;  /* 0x00000000003f7886 */ /* 0x000fe20000000000 */
[----:B---3--:R-:W-:Y:S01]  /*04f0*/  I2FP.F32.U32 R9, R6 ;  /* 0x0000000600097245 */ /* 0x008fe20000201000 */
[----:B------:R-:W-:Y:S01]  /*0500*/  IMAD R0, R0, 0x4, R11 ;  /* 0x0000000400007824 */ /* 0x000fe200078e020b */
[----:B------:R-:W-:Y:S01]  /*0510*/  LEA.HI R3, R3, R2, RZ, 0x2 ;  /* 0x0000000203037211 */ /* 0x000fe200078f10ff */
[----:B------:R-:W-:Y:S01]  /*0520*/  VOTEU.ALL UP1, P1 ;  /* 0x00000000003f7886 */ /* 0x000fe20000820000 */
[----:B------:R-:W-:Y:S01]  /*0530*/  FMUL R10, R10, UR4 ;  /* 0x000000040a0a7c20 */ /* 0x000fe20008400000 */
[----:B------:R-:W1:Y:S01]  /*0540*/  @!UP0 S2UR UR7, SR_CgaCtaId ;  /* 0x00000000000789c3 */ /* 0x000e620000008800 */
[----:B------:R-:W-:Y:S01]  /*0550*/  ULDC UR4, c[0x0][0x154] ;  /* 0x0000550000047ab9 */ /* 0x000fe20000000800 */
[----:B------:R-:W-:Y:S01]  /*0560*/  LOP3.LUT R3, R3, 0xfffffffc, RZ, 0xc0, !PT ;  /* 0xfffffffc03037812 */ /* 0x000fe200078ec0ff */
[----:B------:R-:W-:Y:S01]  /*0570*/  FMUL R9, R9, UR4 ;  /* 0x0000000409097c20 */ /* 0x000fe20008400000 */
[----:B------:R-:W-:Y:S01]  /*0580*/  UMOV UR4, 0x20 ;  /* 0x0000002000047882 */ /* 0x000fe20000000000 */
[----:B------:R-:W2:Y:S01]  /*0590*/  F2I.U32.TRUNC.NTZ R10, R10 ;  /* 0x0000000a000a7305 */ /* 0x000ea2000020f000 */
[----:B------:R-:W-:Y:S01]  /*05a0*/  @!UP0 UMOV UR6, 0x400 ;  /* 0x0000040000068882 */ /* 0x000fe20000000000 */
[----:B------:R-:W-:Y:S01]  /*05b0*/  IMAD.IADD R14, R2, 0x1, -R3 ;  /* 0x00000001020e7824 */ /* 0x000fe200078e0a03 */
[----:B------:R-:W3:Y:S01]  /*05c0*/  @!UP1 S2UR UR10, SR_CgaCtaId ;  /* 0x00000000000a99c3 */ /* 0x000ee20000008800 */
[----:B------:R-:W-:Y:S01]  /*05d0*/  IMAD.SHL.U32 R3, R0, 0x4, RZ ;  /* 0x0000000400037824 */ /* 0x000fe200078e00ff */
[----:B------:R-:W-:-:S04]  /*05e0*/  @!UP0 UIADD3 UR4, -UR4, 0x100000, URZ ;  /* 0x0010000004048890 */ /* 0x000fc8000fffe13f */
[----:B------:R-:W-:Y:S02]  /*05f0*/  @!UP0 USHF.L.U32 UR5, UR4, 0xb, URZ ;  /* 0x0000000b04058899 */ /* 0x000fe4000800063f */
[----:B------:R-:W-:Y:S01]  /*0600*/  @!UP0 USHF.L.U32 UR4, UR4, 0x1, URZ ;  /* 0x0000000104048899 */ /* 0x000fe2000800063f */
[----:B----4-:R-:W-:Y:S01]  /*0610*/  ISETP.EQ.U32.AND P3, PT, R13, 0x1, PT ;  /* 0x000000010d00780c */ /* 0x010fe20003f62070 */
[----:B------:R-:W-:Y:S01]  /*0620*/  @!UP1 UMOV UR9, 0x400 ;  /* 0x0000040000099882 */ /* 0x000fe20000000000 */
[----:B------:R-:W4:Y:S01]  /*0630*/  F2I.U32.TRUNC.NTZ R9, R9 ;  /* 0x0000000900097305 */ /* 0x000f22000020f000 */
[----:B------:R-:W-:Y:S01]  /*0640*/  LOP3.LUT R88, R0, 0xc, R3, 0x78, !PT ;  /* 0x0000000c00587812 */ /* 0x000fe200078e7803 */
[----:B------:R-:W-:Y:S01]  /*0650*/  VOTEU.ALL UP2, P1 ;  /* 0x00000000003f7886 */ /* 0x000fe20000840000 */
[----:B------:R-:W-:Y:S01]  /*0660*/  VOTEU.ALL UP3, P1 ;  /* 0x00000000003f7886 */ /* 0x000fe20000860000 */
[----:B------:R-:W-:Y:S01]  /*0670*/  VOTEU.ALL UP4, P1 ;  /* 0x00000000003f7886 */ /* 0x000fe20000880000 */
[----:B------:R-:W-:Y:S01]  /*0680*/  VOTEU.ALL UP5, P1 ;  /* 0x00000000003f7886 */ /* 0x000fe200008a0000 */
[----:B------:R-:W-:Y:S01]  /*0690*/  ISETP.NE.AND P1, PT, R14, 0x3, PT ;  /* 0x000000030e00780c */ /* 0x000fe20003f25270 */
[----:B--2---:R-:W-:Y:S01]  /*06a0*/  IMAD.MOV R21, RZ, RZ, -R10 ;  /* 0x000000ffff157224 */ /* 0x004fe200078e0a0a */
[----:B------:R-:W-:-:S02]  /*06b0*/  R2UR UR43, R15 ;  /* 0x000000000f2b72ca */ /* 0x000fc400000e0000 */
[----:B------:R-:W-:Y:S01]  /*06c0*/  ISETP.EQ.OR P1, PT, R14, RZ, !P1 ;  /* 0x000000ff0e00720c */ /* 0x000fe20004f22670 */
[----:B-1----:R-:W-:Y:S01]  /*06d0*/  @!UP0 ULEA UR8, UR7, UR6, 0x18 ;  /* 0x0000000607088291 */ /* 0x002fe2000f8ec03f */
[----:B-----5:R-:W-:Y:S01]  /*06e0*/  IMAD R21, R12, R21, UR12 ;  /* 0x0000000c0c157e24 */ /* 0x020fe2000f8e0215 */
[----:B------:R-:W-:-:S04]  /*06f0*/  @!UP1 UIADD3 UR6, -UR11, 0x100000, URZ ;  /* 0x001000000b069890 */ /* 0x000fc8000fffe13f */
[----:B------:R-:W-:Y:S02]  /*0700*/  @!UP1 USHF.L.U32 UR7, UR6, 0xb, URZ ;  /* 0x0000000b06079899 */ /* 0x000fe4000800063f */
[----:B------:R-:W-:Y:S01]  /*0710*/  @!UP1 USHF.L.U32 UR6, UR6, 0x1, URZ ;  /* 0x0000000106069899 */ /* 0x000fe2000800063f */
[C---:B------:R-:W-:Y:S01]  /*0720*/  ISETP.EQ.AND P1, PT, R8.reuse, RZ, P1 ;  /* 0x000000ff0800720c */ /* 0x040fe20000f22270 */
[----:B----4-:R-:W-:Y:S01]  /*0730*/  IMAD.MOV R24, RZ, RZ, -R9 ;  /* 0x000000ffff187224 */ /* 0x010fe200078e0a09 */
[----:B------:R-:W-:Y:S01]  /*0740*/  VOTEU.ALL UP0, P0 ;  /* 0x00000000003f7886 */ /* 0x000fe20000000000 */
[----:B------:R-:W-:Y:S01]  /*0750*/  ISETP.NE.AND P2, PT, R8, RZ, PT ;  /* 0x000000ff0800720c */ /* 0x000fe20003f45270 */
[----:B---3--:R-:W-:Y:S01]  /*0760*/  @!UP1 ULEA UR9, UR10, UR9, 0x18 ;  /* 0x000000090a099291 */ /* 0x008fe2000f8ec03f */
[----:B0-----:R-:W-:Y:S01]  /*0770*/  IMAD R3, R25, R24, R6 ;  /* 0x0000001819037224 */ /* 0x001fe200078e0206 */
[----:B------:R-:W-:Y:S01]  /*0780*/  VOTEU.ALL UP1, P0 ;  /* 0x00000000003f7886 */ /* 0x000fe20000020000 */
[----:B------:R-:W-:Y:S01]  /*0790*/  LOP3.LUT P0, RZ, R5, 0x7, RZ, 0xc0, !PT ;  /* 0x0000000705ff7812 */ /* 0x000fe2000780c0ff */
[----:B------:R-:W0:Y:S02]  /*07a0*/  FENCE.VIEW.ASYNC.S ;  /* 0x00000000000073c6 */ /* 0x000e240000000000 */
[----:B0-----:R0:W1:Y:S01]  /*07b0*/  @!UP0 SYNCS.EXCH.64 URZ, [UR8+0x60], UR4 ;  /* 0x00006004083f85b2 */ /* 0x0010620008000100 */
[----:B------:R-:W-:-:S02]  /*07c0*/  SEL R23, RZ, 0x1, !P1 ;  /* 0x00000001ff177807 */ /* 0x000fc40004800000 */
[----:B------:R-:W-:Y:S02]  /*07d0*/  ISETP.NE.AND P4, PT, R3, R88, PT ;  /* 0x000000580300720c */ /* 0x000fe40003f85270 */
[----:B------:R-:W-:Y:S02]  /*07e0*/  ISETP.LT.U32.AND P0, PT, R88, 0x2, !P0 ;  /* 0x000000025800780c */ /* 0x000fe40004701070 */
[----:B------:R-:W-:Y:S02]  /*07f0*/  ISETP.EQ.OR P4, PT, R21, RZ, !P4 ;  /* 0x000000ff1500720c */ /* 0x000fe40006782670 */
[----:B------:R-:W-:Y:S02]  /*0800*/  SEL R23, R23, 0x2, P5 ;  /* 0x0000000217177807 */ /* 0x000fe40002800000 */
[----:B------:R-:W-:-:S04]  /*0810*/  PLOP3.LUT P0, PT, P0, P4, PT, 0x80, 0x0 ;  /* 0x000000000000781c */ /* 0x000fc80000709070 */
[----:B------:R-:W-:Y:S01]  /*0820*/  P2R R103, PR, RZ, 0x1 ;  /* 0x00000001ff677803 */ /* 0x000fe20000000000 */
[----:B------:R0:W2:Y:S01]  /*0830*/  @!UP1 SYNCS.EXCH.64 URZ, [UR8+0x68], UR4 ;  /* 0x00006804083f95b2 */ /* 0x0000a20008000100 */
[----:B------:R-:W-:Y:S01]  /*0840*/  NOP ;  /* 0x0000000000007918 */ /* 0x000fe20000000000 */
[----:B------:R0:W3:Y:S01]  /*0850*/  @!UP2 SYNCS.EXCH.64 URZ, [UR9+0x40], UR6 ;  /* 0x00004006093fa5b2 */ /* 0x0000e20008000100 */
[----:B------:R0:W4:Y:S01]  /*0860*/  @!UP3 SYNCS.EXCH.64 URZ, [UR9+0x48], UR6 ;  /* 0x00004806093fb5b2 */ /* 0x0001220008000100 */
[----:B------:R0:W0:Y:S01]  /*0870*/  @!UP4 SYNCS.EXCH.64 URZ, [UR9+0x50], UR6 ;  /* 0x00005006093fc5b2 */ /* 0x0000220008000100 */
[----:B------:R0:W0:Y:S01]  /*0880*/  @!UP5 SYNCS.EXCH.64 URZ, [UR9+0x58], UR6 ;  /* 0x00005806093fd5b2 */ /* 0x0000220008000100 */
[----:B------:R-:W-:Y:S01]  /*0890*/  NOP ;  /* 0x0000000000007918 */ /* 0x000fe20000000000 */
[----:B------:R-:W-:Y:S05]  /*08a0*/  @!P3 BRA `(.L_x_3) ;  /* 0x000000000008b947 */ /* 0x000fea0003800000 */
[----:B01234-:R-:W-:Y:S01]  /*08b0*/  UCGABAR_ARV ;  /* 0x00000000000079c7 */ /* 0x01ffe20008000000 */
[----:B------:R-:W-:Y:S05]  /*08c0*/  BRA `(.L_x_4) ;  /* 0x0000000000047947 */ /* 0x000fea0003800000 */
.L_x_3:
[----:B01234-:R-:W-:Y:S01]  /*08d0*/  NOP ;  /* 0x0000000000007918 */ /* 0x01ffe20000000000 */
.L_x_4:
[----:B------:R-:W-:Y:S01]  /*08e0*/  ULDC.64 UR4, c[0x0][0x598] ;  /* 0x0001660000047ab9 */ /* 0x000fe20000000a00 */
[----:B------:R-:W-:Y:S01]  /*08f0*/  ULDC.64 UR36, c[0x0][0x208] ;  /* 0x0000820000247ab9 */ /* 0x000fe20000000a00 */
[----:B------:R-:W-:-:S04]  /*0900*/  ISETP.NE.U32.AND P0, PT, RZ, UR4, PT ;  /* 0x00000004ff007c0c */ /* 0x000fc8000bf05070 */
[----:B------:R-:W-:-:S13]  /*0910*/  ISETP.NE.AND.EX P0, PT, RZ, UR5, PT, P0 ;  /* 0x00000005ff007c0c */ /* 0x000fda000bf05300 */
[----:B------:R-:W-:Y:S05]  /*0920*/  @!P0 BRA `(.L_x_5) ;  /* 0x00000000001c8947 */ /* 0x000fea0003800000 */
[----:B------:R-:W0:Y:S02]  /*0930*/  LDC.64 R2, c[0x0][0x598] ;  /* 0x00016600ff027b82 */ /* 0x000e240000000a00 */
[----:B0-----:R-:W2:Y:S02]  /*0940*/  LDG.E.64 R2, desc[UR36][R2.64] ;  /* 0x0000002402027981 */ /* 0x001ea4000c1e1b00 */
[----:B--2---:R-:W-:-:S04]  /*0950*/  ISETP.NE.U32.AND P0, PT, R2, RZ, PT ;  /* 0x000000ff0200720c */ /* 0x004fc80003f05070 */
[----:B------:R-:W-:-:S13]  /*0960*/  ISETP.NE.AND.EX P0, PT, R3, RZ, PT, P0 ;  /* 0x000000ff0300720c */ /* 0x000fda0003f05300 */
[----:B------:R-:W-:Y:S05]  /*0970*/  @!P0 BRA `(.L_x_5) ;  /* 0x0000000000088947 */ /* 0x000fea0003800000 */
[----:B------:R0:W5:Y:S01]  /*0980*/  LD.E R89, desc[UR36][R2.64] ;  /* 0x0000002402597980 */ /* 0x000162000c101900 */
[----:B------:R-:W-:Y:S05]  /*0990*/  BRA `(.L_x_6) ;  /* 0x0000000000247947 */ /* 0x000fea0003800000 */
.L_x_5:
[----:B------:R-:W-:Y:S02]  /*09a0*/  ULDC.64 UR4, c[0x0][0x588] ;  /* 0x0001620000047ab9 */ /* 0x000fe40000000a00 */
[----:B------:R-:W-:-:S04]  /*09b0*/  ISETP.NE.U32.AND P0, PT, RZ, UR4, PT ;  /* 0x00000004ff007c0c */ /* 0x000fc8000bf05070 */
[----:B------:R-:W-:-:S13]  /*09c0*/  ISETP.NE.AND.EX P0, PT, RZ, UR5, PT, P0 ;  /* 0x00000005ff007c0c */ /* 0x000fda000bf05300 */
[----:B------:R-:W-:Y:S05]  /*09d0*/  @!P0 BRA `(.L_x_7) ;  /* 0x00000000000c8947 */ /* 0x000fea0003800000 */
[----:B------:R-:W0:Y:S02]  /*09e0*/  LDC.64 R2, c[0x0][0x588] ;  /* 0x00016200ff027b82 */ /* 0x000e240000000a00 */
[----:B0-----:R1:W5:Y:S01]  /*09f0*/  LDG.E R89, desc[UR36][R2.64] ;  /* 0x0000002402597981 */ /* 0x001362000c1e1900 */
[----:B------:R-:W-:Y:S05]  /*0a00*/  BRA `(.L_x_6) ;  /* 0x0000000000087947 */ /* 0x000fea0003800000 */
.L_x_7:
[----:B------:R-:W-:Y:S02]  /*0a10*/  ULDC UR4, c[0x0][0x580] ;  /* 0x0001600000047ab9 */ /* 0x000fe40000000800 */
[----:B------:R-:W-:-:S07]  /*0a20*/  IMAD.U32 R89, RZ, RZ, UR4 ;  /* 0x00000004ff597e24 */ /* 0x000fce000f8e00ff */
.L_x_6:
[----:B------:R-:W-:Y:S02]  /*0a30*/  ULDC.64 UR4, c[0x0][0x5a0] ;  /* 0x0001680000047ab9 */ /* 0x000fe40000000a00 */
[----:B------:R-:W-:-:S04]  /*0a40*/  ISETP.NE.U32.AND P0, PT, RZ, UR4, PT ;  /* 0x00000004ff007c0c */ /* 0x000fc8000bf05070 */
[----:B------:R-:W-:-:S13]  /*0a50*/  ISETP.NE.AND.EX P0, PT, RZ, UR5, PT, P0 ;  /* 0x00000005ff007c0c */ /* 0x000fda000bf05300 */
[----:B------:R-:W-:Y:S05]  /*0a60*/  @!P0 BRA `(.L_x_8) ;  /* 0x00000000001c8947 */ /* 0x000fea0003800000 */
[----:B01----:R-:W0:Y:S02]  /*0a70*/  LDC.64 R2, c[0x0][0x5a0] ;  /* 0x00016800ff027b82 */ /* 0x003e240000000a00 */
[----:B0-----:R-:W2:Y:S02]  /*0a80*/  LDG.E.64 R2, desc[UR36][R2.64] ;  /* 0x0000002402027981 */ /* 0x001ea4000c1e1b00 */
[----:B--2---:R-:W-:-:S04]  /*0a90*/  ISETP.NE.U32.AND P0, PT, R2, RZ, PT ;  /* 0x000000ff0200720c */ /* 0x004fc80003f05070 */
[----:B------:R-:W-:-:S13]  /*0aa0*/  ISETP.NE.AND.EX P0, PT, R3, RZ, PT, P0 ;  /* 0x000000ff0300720c */ /* 0x000fda0003f05300 */
[----:B------:R-:W-:Y:S05]  /*0ab0*/  @!P0 BRA `(.L_x_8) ;  /* 0x0000000000088947 */ /* 0x000fea0003800000 */
[----:B------:R0:W5:Y:S01]  /*0ac0*/  LD.E R90, desc[UR36][R2.64] ;  /* 0x00000024025a7980 */ /* 0x000162000c101900 */
[----:B------:R-:W-:Y:S05]  /*0ad0*/  BRA `(.L_x_9) ;  /* 0x0000000000247947 */ /* 0x000fea0003800000 */
.L_x_8:
[----:B------:R-:W-:Y:S02]  /*0ae0*/  ULDC.64 UR4, c[0x0][0x590] ;  /* 0x0001640000047ab9 */ /* 0x000fe40000000a00 */
[----:B------:R-:W-:-:S04]  /*0af0*/  ISETP.NE.U32.AND P0, PT, RZ, UR4, PT ;  /* 0x00000004ff007c0c */ /* 0x000fc8000bf05070 */
[----:B------:R-:W-:-:S13]  /*0b00*/  ISETP.NE.AND.EX P0, PT, RZ, UR5, PT, P0 ;  /* 0x00000005ff007c0c */ /* 0x000fda000bf05300 */
[----:B------:R-:W-:Y:S05]  /*0b10*/  @!P0 BRA `(.L_x_10) ;  /* 0x00000000000c8947 */ /* 0x000fea0003800000 */
[----:B------:R-:W2:Y:S02]  /*0b20*/  LDC.64 R90, c[0x0][0x590] ;  /* 0x00016400ff5a7b82 */ /* 0x000ea40000000a00 */
[----:B--2---:R2:W5:Y:S01]  /*0b30*/  LDG.E R90, desc[UR36][R90.64] ;  /* 0x000000245a5a7981 */ /* 0x004562000c1e1900 */
[----:B------:R-:W-:Y:S05]  /*0b40*/  BRA `(.L_x_9) ;  /* 0x0000000000087947 */ /* 0x000fea0003800000 */
.L_x_10:
[----:B------:R-:W-:Y:S02]  /*0b50*/  ULDC UR4, c[0x0][0x584] ;  /* 0x0001610000047ab9 */ /* 0x000fe40000000800 */
[----:B------:R-:W-:-:S07]  /*0b60*/  IMAD.U32 R90, RZ, RZ, UR4 ;  /* 0x00000004ff5a7e24 */ /* 0x000fce000f8e00ff */
.L_x_9:
[----:B01----:R-:W0:Y:S01]  /*0b70*/  LDC R2, c[0x0][0x65c] ;  /* 0x00019700ff027b82 */ /* 0x003e220000000800 */
[----:B------:R-:W-:Y:S01]  /*0b80*/  ULDC UR6, c[0x0][0x28c] ;  /* 0x0000a30000067ab9 */ /* 0x000fe20000000800 */
[----:B------:R-:W-:Y:S01]  /*0b90*/  ISETP.NE.AND P0, PT, R8, 0x2, PT ;  /* 0x000000020800780c */ /* 0x000fe20003f05270 */
[----:B------:R-:W-:Y:S01]  /*0ba0*/  UIADD3 UR6, UR6, 0x3f, URZ ;  /* 0x0000003f06067890 */ /* 0x000fe2000fffe03f */
[----:B------:R-:W-:Y:S01]  /*0bb0*/  IMAD.U32 R8, RZ, RZ, UR12 ;  /* 0x0000000cff087e24 */ /* 0x000fe2000f8e00ff */
[----:B------:R-:W-:Y:S01]  /*0bc0*/  UMOV UR38, URZ ;  /* 0x0000003f00267c82 */ /* 0x000fe20008000000 */
[----:B------:R-:W-:Y:S01]  /*0bd0*/  UMOV UR39, URZ ;  /* 0x0000003f00277c82 */ /* 0x000fe20008000000 */
[----:B------:R-:W-:Y:S01]  /*0be0*/  USHF.R.S32.HI UR7, URZ, 0x1f, UR6 ;  /* 0x0000001f3f077899 */ /* 0x000fe20008011406 */
[----:B------:R-:W-:-:S03]  /*0bf0*/  ULDC.64 UR8, c[0x0][0x650] ;  /* 0x0001940000087ab9 */ /* 0x000fc60000000a00 */
[----:B------:R-:W-:-:S04]  /*0c00*/  ULEA.HI UR7, UR7, UR6, URZ, 0x6 ;  /* 0x0000000607077291 */ /* 0x000fc8000f8f303f */
[----:B------:R-:W-:Y:S01]  /*0c10*/  USHF.R.S32.HI UR40, URZ, 0x6, UR7 ;  /* 0x000000063f287899 */ /* 0x000fe20008011407 */
[----:B0-----:R-:W-:-:S13]  /*0c20*/  ISETP.NE.AND P1, PT, R2, 0x1, PT ;  /* 0x000000010200780c */ /* 0x001fda0003f25270 */
[----:B------:R-:W0:Y:S01]  /*0c30*/  @P1 LDC R17, c[0x0][0x10] ;  /* 0x00000400ff111b82 */ /* 0x000e220000000800 */
[----:B------:R-:W-:Y:S02]  /*0c40*/  @P1 IMAD.MOV.U32 R7, RZ, RZ, RZ ;  /* 0x000000ffff071224 */ /* 0x000fe400078e00ff */
[----:B------:R-:W-:-:S05]  /*0c50*/  @P1 IMAD.MOV.U32 R9, RZ, RZ, RZ ;  /* 0x000000ffff091224 */ /* 0x000fca00078e00ff */
[----:B------:R-:W1:Y:S01]  /*0c60*/  @!P1 LDC R3, c[0x0][0xc] ;  /* 0x00000300ff039b82 */ /* 0x000e620000000800 */
[----:B------:R-:W-:Y:S01]  /*0c70*/  ULDC UR4, c[0x0][0xc] ;  /* 0x0000030000047ab9 */ /* 0x000fe20000000800 */
[----:B------:R-:W-:Y:S02]  /*0c80*/  ULDC UR5, c[0x0][0x10] ;  /* 0x0000040000057ab9 */ /* 0x000fe40000000800 */
[----:B------:R-:W-:-:S04]  /*0c90*/  UIMAD.WIDE.U32 UR4, UR4, UR5, URZ ;  /* 0x00000005040472a5 */ /* 0x000fc8000f8e003f */
[----:B------:R-:W3:Y:S01]  /*0ca0*/  LDC R0, c[0x0][0x14] ;  /* 0x00000500ff007b82 */ /* 0x000ee20000000800 */
[----:B0-----:R-:W-:-:S04]  /*0cb0*/  @P1 IMAD.WIDE.U32 R16, R17, UR12, R6 ;  /* 0x0000000c11101c25 */ /* 0x001fc8000f8e0006 */
[----:B------:R-:W-:Y:S02]  /*0cc0*/  @P1 IMAD.IADD R17, R17, 0x1, R9 ;  /* 0x0000000111111824 */ /* 0x000fe400078e0209 */
[----:B------:R-:W-:Y:S02]  /*0cd0*/  IMAD.MOV.U32 R9, RZ, RZ, RZ ;  /* 0x000000ffff097224 */ /* 0x000fe400078e00ff */
[----:B-1----:R-:W-:-:S04]  /*0ce0*/  @!P1 IMAD.WIDE.U32 R8, R6, R3, R8 ;  /* 0x0000000306089225 */ /* 0x002fc800078e0008 */
[----:B------:R-:W-:Y:S02]  /*0cf0*/  @!P1 IMAD.MOV.U32 R16, RZ, RZ, R8 ;  /* 0x000000ffff109224 */ /* 0x000fe400078e0008 */
[----:B---3--:R-:W-:-:S04]  /*0d00*/  IMAD.WIDE.U32 R10, R0, UR4, RZ ;  /* 0x00000004000a7c25 */ /* 0x008fc8000f8e00ff */
[----:B------:R-:W-:Y:S01]  /*0d10*/  IMAD R3, R0, UR5, RZ ;  /* 0x0000000500037c24 */ /* 0x000fe2000f8e02ff */
[----:B------:R0:W-:Y:S01]  /*0d20*/  STL.64 [R1], R10 ;  /* 0x0000000a01007387 */ /* 0x0001e20000100a00 */
[----:B------:R-:W-:Y:S02]  /*0d30*/  @!P1 IMAD.MOV.U32 R17, RZ, RZ, R9 ;  /* 0x000000ffff119224 */ /* 0x000fe400078e0009 */
[----:B------:R-:W-:Y:S01]  /*0d40*/  IMAD.IADD R0, R11, 0x1, R3 ;  /* 0x000000010b007824 */ /* 0x000fe200078e0203 */
[----:B------:R-:W-:Y:S06]  /*0d50*/  @P0 BRA `(.L_x_11) ;  /* 0x0000000000200947 */ /* 0x000fec0003800000 */
[----:B------:R-:W-:Y:S01]  /*0d60*/  UISETP.GE.U32.AND UP0, UPT, UR40, 0x3, UPT ;  /* 0x000000032800788c */ /* 0x000fe2000bf06070 */
[----:B------:R-:W-:Y:S01]  /*0d70*/  IADD3 R16, P0, R16, R10, RZ ;  /* 0x0000000a10107210 */ /* 0x000fe20007f1e0ff */
[----:B------:R-:W-:Y:S01]  /*0d80*/  UIMAD.WIDE.U32 UR4, UR40, -0x55555555, URZ ;  /* 0xaaaaaaab280478a5 */ /* 0x000fe2000f8e003f */
[----:B------:R-:W-:-:S03]  /*0d90*/  UMOV UR39, URZ ;  /* 0x0000003f00277c82 */ /* 0x000fc60008000000 */
[----:B------:R-:W-:Y:S01]  /*0da0*/  USHF.R.U32.HI UR4, URZ, 0x1, UR5 ;  /* 0x000000013f047899 */ /* 0x000fe20008011605 */
[----:B------:R-:W-:-:S03]  /*0db0*/  IMAD.X R17, R0, 0x1, R17, P0 ;  /* 0x0000000100117824 */ /* 0x000fc600000e0611 */
[----:B------:R-:W-:Y:S02]  /*0dc0*/  UIMAD UR38, UR4, -0x3, UR40 ;  /* 0xfffffffd042678a4 */ /* 0x000fe4000f8e0228 */
[----:B------:R-:W-:-:S12]  /*0dd0*/  @UP0 ULOP3.LUT UR39, UR4, 0x1, URZ, 0xc0, !UPT ;  /* 0x0000000104270892 */ /* 0x000fd8000f8ec03f */
.L_x_11:
[----:B------:R-:W-:Y:S01]  /*0de0*/  ISETP.GE.U32.AND P0, PT, R16, UR8, PT ;  /* 0x0000000810007c0c */ /* 0x000fe2000bf06070 */
[----:B------:R-:W-:Y:S01]  /*0df0*/  IMAD.MOV.U32 R22, RZ, RZ, -0x1 ;  /* 0xffffffffff167424 */ /* 0x000fe200078e00ff */
[----:B------:R-:W-:Y:S01]  /*0e00*/  PRMT R3, RZ, 0x7610, R3 ;  /* 0x00007610ff037816 */ /* 0x000fe20000000003 */
[----:B------:R-:W-:Y:S01]  /*0e10*/  IMAD.MOV.U32 R18, RZ, RZ, -0x1 ;  /* 0xffffffffff127424 */ /* 0x000fe200078e00ff */
[----:B------:R-:W-:Y:S01]  /*0e20*/  ISETP.GE.U32.AND.EX P0, PT, R17, UR9, PT, P0 ;  /* 0x0000000911007c0c */ /* 0x000fe2000bf06100 */
[----:B------:R-:W-:-:S12]  /*0e30*/  IMAD.MOV.U32 R19, RZ, RZ, -0x1 ;  /* 0xffffffffff137424 */ /* 0x000fd800078e00ff */
[----:B------:R-:W-:Y:S05]  /*0e40*/  @P0 BRA `(.L_x_12) ;  /* 0x0000000400280947 */ /* 0x000fea0003800000 */
[----:B------:R-:W1:Y:S01]  /*0e50*/  LDC.64 R18, c[0x0][0x628] ;  /* 0x00018a00ff127b82 */ /* 0x000e620000000a00 */
[----:B------:R-:W-:Y:S02]  /*0e60*/  IMAD.MOV.U32 R8, RZ, RZ, R16 ;  /* 0x000000ffff087224 */ /* 0x000fe400078e0010 */
[----:B------:R-:W-:-:S05]  /*0e70*/  IMAD.MOV.U32 R9, RZ, RZ, R17 ;  /* 0x000000ffff097224 */ /* 0x000fca00078e0011 */
[----:B------:R-:W3:Y:S08]  /*0e80*/  LDC R22, c[0x0][0x630] ;  /* 0x00018c00ff167b82 */ /* 0x000ef00000000800 */
[----:B------:R-:W4:Y:S01]  /*0e90*/  LDC.64 R26, c[0x0][0x620] ;  /* 0x00018800ff1a7b82 */ /* 0x000f220000000a00 */
[----:B-1----:R-:W-:-:S04]  /*0ea0*/  ISETP.NE.U32.AND P0, PT, R18, RZ, PT ;  /* 0x000000ff1200720c */ /* 0x002fc80003f05070 */
[----:B------:R-:W-:-:S13]  /*0eb0*/  ISETP.NE.AND.EX P0, PT, R19, RZ, PT, P0 ;  /* 0x000000ff1300720c */ /* 0x000fda0003f05300 */
[----:B---34-:R-:W-:Y:S05]  /*0ec0*/  @!P0 BRA `(.L_x_13) ;  /* 0x0000000000288947 */ /* 0x018fea0003800000 */
[----:B------:R-:W1:Y:S02]  /*0ed0*/  LDC R3, c[0x0][0x634] ;  /* 0x00018d00ff037b82 */ /* 0x000e640000000800 */
[----:B-1----:R-:W-:-:S05]  /*0ee0*/  IADD3 R3, P0, R16, R3, RZ ;  /* 0x0000000310037210 */ /* 0x002fca0007f1e0ff */
[----:B------:R-:W-:-:S04]  /*0ef0*/  IMAD.X R15, RZ, RZ, R17, P0 ;  /* 0x000000ffff0f7224 */ /* 0x000fc800000e0611 */
[----:B------:R-:W-:-:S04]  /*0f00*/  IMAD.WIDE.U32 R8, R15, R18, RZ ;  /* 0x000000120f087225 */ /* 0x000fc800078e00ff */
[----:B0-----:R-:W-:-:S04]  /*0f10*/  IMAD.WIDE.U32 R10, P0, R3, R19, R8 ;  /* 0x00000013030a7225 */ /* 0x001fc80007800008 */
[----:B------:R-:W-:-:S04]  /*0f20*/  IMAD.WIDE.U32 R8, R3, R18, RZ ;  /* 0x0000001203087225 */ /* 0x000fc800078e00ff */
[----:B------:R-:W-:Y:S01]  /*0f30*/  IMAD.X R13, RZ, RZ, RZ, P0 ;  /* 0x000000ffff0d7224 */ /* 0x000fe200000e06ff */
[----:B------:R-:W-:Y:S01]  /*0f40*/  IADD3 RZ, P0, R9, R10, RZ ;  /* 0x0000000a09ff7210 */ /* 0x000fe20007f1e0ff */
[----:B------:R-:W-:-:S04]  /*0f50*/  IMAD.MOV.U32 R12, RZ, RZ, R11 ;  /* 0x000000ffff0c7224 */ /* 0x000fc800078e000b */
[----:B------:R-:W-:-:S08]  /*0f60*/  IMAD.WIDE.U32.X R8, R15, R19, R12, P0 ;  /* 0x000000130f087225 */ /* 0x000fd000000e040c */
.L_x_13:
[----:B------:R-:W1:Y:S01]  /*0f70*/  LDC.64 R30, c[0x0][0x640] ;  /* 0x00019000ff1e7b82 */ /* 0x000e620000000a00 */
[-CC-:B------:R-:W-:Y:S02]  /*0f80*/  SHF.R.U64 R32, R8, R22.reuse, R9.reuse ;  /* 0x0000001608207219 */ /* 0x180fe40000001209 */
[----:B------:R-:W-:Y:S02]  /*0f90*/  SHF.R.U32.HI R3, RZ, R22, R9 ;  /* 0x00000016ff037219 */ /* 0x000fe40000011609 */
[----:B0-----:R-:W-:-:S03]  /*0fa0*/  IADD3 R11, P0, RZ, -R32, RZ ;  /* 0x80000020ff0b7210 */ /* 0x001fc60007f1e0ff */
[----:B------:R-:W0:Y:S02]  /*0fb0*/  LDC R12, c[0x0][0x618] ;  /* 0x00018600ff0c7b82 */ /* 0x000e240000000800 */
[----:B------:R-:W-:Y:S02]  /*0fc0*/  IMAD.X R3, RZ, RZ, ~R3, P0 ;  /* 0x000000ffff037224 */ /* 0x000fe400000e0e03 */
[----:B------:R-:W-:-:S04]  /*0fd0*/  IMAD.WIDE.U32 R8, R11, R26, R16 ;  /* 0x0000001a0b087225 */ /* 0x000fc800078e0010 */
[----:B------:R-:W3:Y:S01]  /*0fe0*/  LDC R22, c[0x0][0x608] ;  /* 0x00018200ff167b82 */ /* 0x000ee20000000800 */
[----:B------:R-:W-:-:S04]  /*0ff0*/  IMAD R10, R3, R26, RZ ;  /* 0x0000001a030a7224 */ /* 0x000fc800078e02ff */
[----:B------:R-:W-:Y:S02]  /*1000*/  IMAD R3, R11, R27, R10 ;  /* 0x0000001b0b037224 */ /* 0x000fe400078e020a */
[----:B------:R-:W-:Y:S01]  /*1010*/  IMAD.MOV.U32 R10, RZ, RZ, -0x1 ;  /* 0xffffffffff0a7424 */ /* 0x000fe200078e00ff */
[----:B------:R-:W4:Y:S01]  /*1020*/  LDC R29, c[0x0][0x658] ;  /* 0x00019600ff1d7b82 */ /* 0x000f220000000800 */
[----:B------:R-:W-:Y:S01]  /*1030*/  IMAD.IADD R3, R9, 0x1, R3 ;  /* 0x0000000109037824 */ /* 0x000fe200078e0203 */
[----:B-1----:R-:W-:-:S04]  /*1040*/  ISETP.NE.U32.AND P0, PT, R30, RZ, PT ;  /* 0x000000ff1e00720c */ /* 0x002fc80003f05070 */
[----:B------:R-:W-:Y:S02]  /*1050*/  ISETP.NE.AND.EX P0, PT, R31, RZ, PT, P0 ;  /* 0x000000ff1f00720c */ /* 0x000fe40003f05300 */
[----:B------:R-:W1:Y:S01]  /*1060*/  LDC R26, c[0x0][0x600] ;  /* 0x00018000ff1a7b82 */ /* 0x000e620000000800 */
[-CC-:B0-----:R-:W-:Y:S02]  /*1070*/  SHF.R.U64 R18, R8, R12.reuse, R3.reuse ;  /* 0x0000000c08127219 */ /* 0x181fe40000001203 */
[----:B------:R-:W-:-:S05]  /*1080*/  SHF.R.U32.HI R3, RZ, R12, R3 ;  /* 0x0000000cff037219 */ /* 0x000fca0000011603 */
[----:B------:R-:W0:Y:S01]  /*1090*/  LDC R27, c[0x0][0x648] ;  /* 0x00019200ff1b7b82 */ /* 0x000e220000000800 */
[-CC-:B---3--:R-:W-:Y:S02]  /*10a0*/  SHF.R.U64 R34, R18, R22.reuse, R3.reuse ;  /* 0x0000001612227219 */ /* 0x188fe40000001203 */
[----:B------:R-:W-:Y:S01]  /*10b0*/  SHF.R.U32.HI R8, RZ, R22, R3 ;  /* 0x00000016ff087219 */ /* 0x000fe20000011603 */
[----:B------:R-:W-:-:S04]  /*10c0*/  IMAD.MOV.U32 R22, RZ, RZ, 0x1 ;  /* 0x00000001ff167424 */ /* 0x000fc800078e00ff */
[----:B------:R-:W3:Y:S01]  /*10d0*/  LDC R33, c[0x0][0x638] ;  /* 0x00018e00ff217b82 */ /* 0x000ee20000000800 */
[-CC-:B----4-:R-:W-:Y:S02]  /*10e0*/  SHF.R.U64 R36, R34, R29.reuse, R8.reuse ;  /* 0x0000001d22247219 */ /* 0x190fe40000001208 */
[-C--:B------:R-:W-:Y:S02]  /*10f0*/  SHF.L.U32 R3, R10, R29.reuse, RZ ;  /* 0x0000001d0a037219 */ /* 0x080fe400000006ff */
[----:B------:R-:W-:Y:S01]  /*1100*/  SHF.R.U32.HI R9, RZ, R29, R8 ;  /* 0x0000001dff097219 */ /* 0x000fe20000011608 */
[----:B------:R-:W-:Y:S01]  /*1110*/  IMAD.MOV.U32 R8, RZ, RZ, R36 ;  /* 0x000000ffff087224 */ /* 0x000fe200078e0024 */
[----:B------:R-:W-:Y:S01]  /*1120*/  LOP3.LUT R15, RZ, R3, RZ, 0x33, !PT ;  /* 0x00000003ff0f7212 */ /* 0x000fe200078e33ff */
[----:B------:R-:W4:Y:S01]  /*1130*/  LDC R28, c[0x0][0x610] ;  /* 0x00018400ff1c7b82 */ /* 0x000f220000000800 */
[----:B------:R-:W-:Y:S05]  /*1140*/  @!P0 BRA `(.L_x_14) ;  /* 0x0000000000288947 */ /* 0x000fea0003800000 */
[----:B------:R-:W2:Y:S02]  /*1150*/  LDC R3, c[0x0][0x64c] ;  /* 0x00019300ff037b82 */ /* 0x000ea40000000800 */
[----:B--2---:R-:W-:-:S05]  /*1160*/  IADD3 R3, P0, R36, R3, RZ ;  /* 0x0000000324037210 */ /* 0x004fca0007f1e0ff */
[----:B------:R-:W-:-:S04]  /*1170*/  IMAD.X R19, RZ, RZ, R9, P0 ;  /* 0x000000ffff137224 */ /* 0x000fc800000e0609 */
[----:B------:R-:W-:-:S04]  /*1180*/  IMAD.WIDE.U32 R8, R19, R30, RZ ;  /* 0x0000001e13087225 */ /* 0x000fc800078e00ff */
[----:B------:R-:W-:-:S04]  /*1190*/  IMAD.WIDE.U32 R10, P0, R3, R31, R8 ;  /* 0x0000001f030a7225 */ /* 0x000fc80007800008 */
[----:B------:R-:W-:-:S04]  /*11a0*/  IMAD.WIDE.U32 R8, R3, R30, RZ ;  /* 0x0000001e03087225 */ /* 0x000fc800078e00ff */
[----:B------:R-:W-:Y:S01]  /*11b0*/  IMAD.X R13, RZ, RZ, RZ, P0 ;  /* 0x000000ffff0d7224 */ /* 0x000fe200000e06ff */
[----:B------:R-:W-:Y:S01]  /*11c0*/  IADD3 RZ, P0, R9, R10, RZ ;  /* 0x0000000a09ff7210 */ /* 0x000fe20007f1e0ff */
[----:B------:R-:W-:-:S04]  /*11d0*/  IMAD.MOV.U32 R12, RZ, RZ, R11 ;  /* 0x000000ffff0c7224 */ /* 0x000fc800078e000b */
[----:B------:R-:W-:-:S08]  /*11e0*/  IMAD.WIDE.U32.X R8, R19, R31, R12, P0 ;  /* 0x0000001f13087225 */ /* 0x000fd000000e040c */
.L_x_14:
[----:B0-----:R-:W-:Y:S01]  /*11f0*/  SHF.R.U64 R7, R8, R27, R9 ;  /* 0x0000001b08077219 */ /* 0x001fe20000001209 */
[----:B-1----:R-:W-:Y:S01]  /*1200*/  VIADD R9, R26, 0xffffffff ;  /* 0xffffffff1a097836 */ /* 0x002fe20000000000 */
[----:B------:R-:W-:Y:S01]  /*1210*/  SHF.L.U32 R3, R22, R29, RZ ;  /* 0x0000001d16037219 */ /* 0x000fe200000006ff */
[----:B------:R-:W-:Y:S01]  /*1220*/  @P1 IMAD R21, R25, R24, R6 ;  /* 0x0000001819151224 */ /* 0x000fe200078e0206 */
[----:B------:R-:W-:Y:S01]  /*1230*/  LOP3.LUT R8, R34, R15, RZ, 0xc0, !PT ;  /* 0x0000000f22087212 */ /* 0x000fe200078ec0ff */
[----:B------:R-:W-:Y:S02]  /*1240*/  IMAD.MOV R10, RZ, RZ, -R7 ;  /* 0x000000ffff0a7224 */ /* 0x000fe400078e0a07 */
[----:B------:R-:W-:Y:S02]  /*1250*/  IMAD.MOV.U32 R6, RZ, RZ, 0x1 ;  /* 0x00000001ff067424 */ /* 0x000fe400078e00ff */
[----:B------:R-:W-:Y:S01]  /*1260*/  IMAD R8, R3, R7, R8 ;  /* 0x0000000703087224 */ /* 0x000fe200078e0208 */
[----:B------:R-:W-:Y:S01]  /*1270*/  LOP3.LUT R7, R18, R9, RZ, 0xc0, !PT ;  /* 0x0000000912077212 */ /* 0x000fe200078ec0ff */
[----:B---3--:R-:W-:-:S02]  /*1280*/  IMAD R3, R10, R33, R36 ;  /* 0x000000210a037224 */ /* 0x008fc400078e0224 */
[----:B----4-:R-:W-:Y:S02]  /*1290*/  IMAD R22, R8, R28, R21 ;  /* 0x0000001c08167224 */ /* 0x010fe400078e0215 */
[----:B------:R-:W-:Y:S01]  /*12a0*/  IMAD R7, R3, R26, R7 ;  /* 0x0000001a03077224 */ /* 0x000fe200078e0207 */
[----:B------:R-:W-:Y:S01]  /*12b0*/  PRMT R3, R6, 0x7610, R3 ;  /* 0x0000761006037816 */ /* 0x000fe20000000003 */
[----:B------:R-:W-:-:S03]  /*12c0*/  IMAD.MOV.U32 R19, RZ, RZ, R32 ;  /* 0x000000ffff137224 */ /* 0x000fc600078e0020 */
[----:B------:R-:W-:Y:S02]  /*12d0*/  SEL R18, R7, R22, !P1 ;  /* 0x0000001607127207 */ /* 0x000fe40004800000 */
[----:B------:R-:W-:-:S07]  /*12e0*/  SEL R22, R22, R7, !P1 ;  /* 0x0000000716167207 */ /* 0x000fce0004800000 */
.L_x_12:
[----:B------:R-:W-:Y:S05]  /*12f0*/  @!P3 BRA `(.L_x_15) ;  /* 0x00000000000cb947 */ /* 0x000fea0003800000 */
[----:B------:R-:W-:Y:S01]  /*1300*/  UCGABAR_WAIT ;  /* 0x0000000000007dc7 */ /* 0x000fe20008000000 */
[----:B------:R-:W-:Y:S01]  /*1310*/  CCTL.IVALL ;  /* 0x00000000ff00798f */ /* 0x000fe20002000000 */
[----:B------:R-:W-:Y:S05]  /*1320*/  BRA `(.L_x_16) ;  /* 0x0000000000047947 */ /* 0x000fea0003800000 */
.L_x_15:
[----:B------:R-:W-:Y:S06]  /*1330*/  BAR.SYNC.DEFER_BLOCKING 0x0 ;  /* 0x0000000000007b1d */ /* 0x000fec0000010000 */
.L_x_16:
[----:B------:R-:W-:Y:S05]  /*1340*/  @!P2 BRA `(.L_x_17) ;  /* 0x00000058005ca947 */ /* 0x000fea0003800000 */
[----:B------:R-:W-:-:S13]  /*1350*/  ISETP.GT.U32.AND P0, PT, R35, 0x1, PT ;  /* 0x000000012300780c */ /* 0x000fda0003f04070 */
[----:B------:R-:W-:Y:S05]  /*1360*/  @P0 EXIT ;  /* 0x000000000000094d */ /* 0x000fea0003800000 */
.L_x_18:
[----:B------:R-:W-:-:S08]  /*1370*/  NOP ;  /* 0x0000000000007918 */ /* 0x000fd00000000000 */
[----:B------:R-:W1:Y:S02]  /*1380*/  USETMAXREG.TRY_ALLOC.CTAPOOL UP0, 0xe8 ;  /* 0x000000e8000079c8 */ /* 0x000e640008000600 */
[----:B-1----:R-:W-:-:S13]  /*1390*/  PLOP3.LUT P0, PT, PT, PT, UP0, 0x80, 0x0 ;  /* 0x000000000000781c */ /* 0x002fda0003f0f008 */
[----:B------:R-:W-:Y:S05]  /*13a0*/  @!P0 BRA `(.L_x_18) ;  /* 0xfffffffc00f08947 */ /* 0x000fea000383ffff */
[----:B------:R-:W-:-:S13]  /*13b0*/  LOP3.LUT P0, RZ, R3, 0xff, RZ, 0xc0, !PT ;  /* 0x000000ff03ff7812 */ /* 0x000fda000780c0ff */
[----:B------:R-:W-:Y:S05]  /*13c0*/  @!P0 EXIT ;  /* 0x000000000000894d */ /* 0x000fea0003800000 */
[----:B------:R-:W3:Y:S01]  /*13d0*/  LDL.64 R12, [R1] ;  /* 0x00000000010c7983 */ /* 0x000ee20000100a00 */
[----:B------:R-:W1:Y:S01]  /*13e0*/  S2UR UR4, SR_CgaCtaId ;  /* 0x00000000000479c3 */ /* 0x000e620000008800 */
[CC--:B------:R-:W-:Y:S01]  /*13f0*/  LEA.HI R3, R20.reuse, R5.reuse, RZ, 0x2 ;  /* 0x0000000514037211 */ /* 0x0c0fe200078f10ff */
[----:B------:R-:W-:Y:S01]  /*1400*/  UISETP.LT.AND UP0, UPT, UR40, 0x1, UPT ;  /* 0x000000012800788c */ /* 0x000fe2000bf01270 */
[----:B------:R-:W-:Y:S01]  /*1410*/  LEA.HI R20, R20, R5, RZ, 0x5 ;  /* 0x0000000514147211 */ /* 0x000fe200078f28ff */
[----:B------:R-:W-:Y:S01]  /*1420*/  UIADD3 UR5, UR43, -0x1, URZ ;  /* 0xffffffff2b057890 */ /* 0x000fe2000fffe03f */
[--C-:B------:R-:W-:Y:S01]  /*1430*/  SHF.R.S32.HI R92, RZ, 0x2, R3.reuse ;  /* 0x00000002ff5c7819 */ /* 0x100fe20000011403 */
[----:B------:R-:W-:Y:S01]  /*1440*/  USEL UR42, UR40, 0x1, UP0 ;  /* 0x00000001282a7887 */ /* 0x000fe20008000000 */
[----:B------:R-:W-:Y:S01]  /*1450*/  SHF.R.S32.HI R7, RZ, 0x1f, R3 ;  /* 0x0000001fff077819 */ /* 0x000fe20000011403 */
[----:B------:R-:W4:Y:S01]  /*1460*/  LDC R97, c[0x0][0x658] ;  /* 0x00019600ff617b82 */ /* 0x000f220000000800 */
[----:B------:R-:W-:Y:S01]  /*1470*/  LOP3.LUT R4, R3, 0xfffffffc, RZ, 0xc0, !PT ;  /* 0xfffffffc03047812 */ /* 0x000fe200078ec0ff */
[----:B------:R-:W-:Y:S01]  /*1480*/  UMOV UR41, 0x400 ;  /* 0x0000040000297882 */ /* 0x000fe20000000000 */
[----:B------:R-:W-:Y:S01]  /*1490*/  LEA.HI R7, R7, R92, RZ, 0x3 ;  /* 0x0000005c07077211 */ /* 0x000fe200078f18ff */
[----:B------:R-:W-:Y:S01]  /*14a0*/  UISETP.NE.AND UP0, UPT, UR5, URZ, UPT ;  /* 0x0000003f0500728c */ /* 0x000fe2000bf05270 */
[----:B------:R-:W-:Y:S01]  /*14b0*/  SHF.R.S32.HI R3, RZ, 0x5, R20 ;  /* 0x00000005ff037819 */ /* 0x000fe20000011414 */
[----:B------:R-:W-:Y:S01]  /*14c0*/  IMAD.IADD R4, R5, 0x1, -R4 ;  /* 0x0000000105047824 */ /* 0x000fe200078e0a04 */
[----:B------:R-:W-:Y:S01]  /*14d0*/  LOP3.LUT R7, R7, 0xfffffff8, RZ, 0xc0, !PT ;  /* 0xfffffff807077812 */ /* 0x000fe200078ec0ff */
[----:B------:R-:W2:Y:S01]  /*14e0*/  LDC.64 R8, c[0x0][0x5c8] ;  /* 0x00017200ff087b82 */ /* 0x000ea20000000a00 */
[----:B------:R-:W-:Y:S01]  /*14f0*/  IMAD.MOV.U32 R6, RZ, RZ, -0x1 ;  /* 0xffffffffff067424 */ /* 0x000fe200078e00ff */
[----:B------:R-:W-:Y:S01]  /*1500*/  ULDC UR6, c[0x0][0x284] ;  /* 0x0000a10000067ab9 */ /* 0x000fe20000000800 */
[----:B0-----:R-:W-:Y:S01]  /*1510*/  IMAD.MOV.U32 R10, RZ, RZ, 0x1 ;  /* 0x00000001ff0a7424 */ /* 0x001fe200078e00ff */
[----:B------:R-:W-:Y:S01]  /*1520*/  LOP3.LUT R104, R23, 0x1, RZ, 0xfc, !PT ;  /* 0x0000000117687812 */ /* 0x000fe200078efcff */
[----:B------:R-:W-:Y:S01]  /*1530*/  IMAD.IADD R92, R92, 0x1, -R7 ;  /* 0x000000015c5c7824 */ /* 0x000fe200078e0a07 */
[----:B------:R-:W-:Y:S01]  /*1540*/  USHF.L.U32 UR45, UR40, 0x1, URZ ;  /* 0x00000001282d7899 */ /* 0x000fe2000800063f */
[----:B------:R-:W-:Y:S01]  /*1550*/  IMAD.SHL.U32 R94, R4, 0x2, RZ ;  /* 0x00000002045e7824 */ /* 0x000fe200078e00ff */
[----:B------:R-:W0:Y:S01]  /*1560*/  LDC R99, c[0x0][0x288] ;  /* 0x0000a200ff637b82 */ /* 0x000e220000000800 */
[----:B-1----:R-:W-:Y:S01]  /*1570*/  ULEA UR41, UR4, UR41, 0x18 ;  /* 0x0000002904297291 */ /* 0x002fe2000f8ec03f */
[--C-:B------:R-:W-:Y:S01]  /*1580*/  SHF.R.S32.HI R93, RZ, 0x1f, R92.reuse ;  /* 0x0000001fff5d7819 */ /* 0x100fe2000001145c */
[----:B------:R-:W-:Y:S01]  /*1590*/  USHF.L.U32 UR4, UR5, 0x3, URZ ;  /* 0x0000000305047899 */ /* 0x000fe2000800063f */
[C---:B------:R-:W-:Y:S01]  /*15a0*/  IMAD R102, R3.reuse, -0x10, -R92 ;  /* 0xfffffff003667824 */ /* 0x040fe200078e0a5c */
[----:B------:R-:W-:Y:S01]  /*15b0*/  USEL UR5, URZ, 0x1, UP0 ;  /* 0x000000013f057887 */ /* 0x000fe20008000000 */
[----:B------:R-:W-:Y:S01]  /*15c0*/  SHF.R.S32.HI R95, RZ, 0x1f, R94 ;  /* 0x0000001fff5f7819 */ /* 0x000fe2000001145e */
[----:B------:R-:W-:Y:S01]  /*15d0*/  UIADD3 UR46, UR41, 0x40, URZ ;  /* 0x00000040292e7890 */ /* 0x000fe2000fffe03f */
[----:B------:R-:W1:Y:S01]  /*15e0*/  LDC R100, c[0x0][0x600] ;  /* 0x00018000ff647b82 */ /* 0x000e620000000800 */
[-C--:B----4-:R-:W-:Y:S01]  /*15f0*/  SHF.L.U32 R6, R6, R97.reuse, RZ ;  /* 0x0000006106067219 */ /* 0x090fe200000006ff */
[----:B------:R-:W-:Y:S01]  /*1600*/  ULOP3.LUT UR4, UR4, 0x8, URZ, 0xc0, !UPT ;  /* 0x0000000804047892 */ /* 0x000fe2000f8ec03f */
[----:B------:R-:W-:Y:S01]  /*1610*/  IMAD.WIDE R92, R3, 0x10, R92 ;  /* 0x00000010035c7825 */ /* 0x000fe200078e025c */
[----:B------:R-:W-:Y:S01]  /*1620*/  SHF.L.U32 R97, R10, R97, RZ ;  /* 0x000000610a617219 */ /* 0x000fe200000006ff */
[----:B------:R-:W-:Y:S01]  /*1630*/  UIADD3 UR42, -UR42, UR40, URZ ;  /* 0x000000282a2a7290 */ /* 0x000fe2000fffe13f */
[----:B------:R-:W-:Y:S01]  /*1640*/  LOP3.LUT R101, RZ, R6, RZ, 0x33, !PT ;  /* 0x00000006ff657212 */ /* 0x000fe200078e33ff */
[----:B------:R-:W-:Y:S01]  /*1650*/  IMAD.U32 R105, RZ, RZ, UR5 ;  /* 0x00000005ff697e24 */ /* 0x000fe2000f8e00ff */
[C---:B--2---:R-:W-:Y:S01]  /*1660*/  SHF.L.U64.HI R96, R8.reuse, 0x3, R9 ;  /* 0x0000000308607819 */ /* 0x044fe20000010209 */
[----:B------:R-:W-:Y:S01]  /*1670*/  IMAD.SHL.U32 R91, R8, 0x8, RZ ;  /* 0x00000008085b7824 */ /* 0x000fe200078e00ff */
[----:B------:R-:W-:Y:S01]  /*1680*/  ULEA UR43, UR43, UR46, 0x3 ;  /* 0x0000002e2b2b7291 */ /* 0x000fe2000f8e183f */
[----:B------:R-:W-:Y:S01]  /*1690*/  VIADD R102, R102, UR6 ;  /* 0x0000000666667c36 */ /* 0x000fe20008000000 */
[----:B------:R-:W-:-:S02]  /*16a0*/  ULOP3.LUT UR47, UR4, 0x8, URZ, 0x3c, !UPT ;  /* 0x00000008042f7892 */ /* 0x000fc4000f8e3c3f */
[----:B------:R-:W-:Y:S01]  /*16b0*/  ULOP3.LUT UR44, UR4, 0x18, URZ, 0x3c, !UPT ;  /* 0x00000018042c7892 */ /* 0x000fe2000f8e3c3f */
[----:B0-----:R-:W-:Y:S02]  /*16c0*/  IMAD R99, R4, -0x2, R99 ;  /* 0xfffffffe04637824 */ /* 0x001fe400078e0263 */
[----:B-1----:R-:W-:Y:S01]  /*16d0*/  VIADD R100, R100, 0xffffffff ;  /* 0xffffffff64647836 */ /* 0x002fe20000000000 */
[----:B---3--:R-:W-:-:S08]  /*16e0*/  SHF.L.U64.HI R98, R12, 0x1, R0 ;  /* 0x000000010c627819 */ /* 0x008fd00000010200 */
.L_x_166:
[----:B------:R-:W-:-:S04]  /*16f0*/  SHF.L.U32 R0, R105, 0x1f, RZ ;  /* 0x0000001f69007819 */ /* 0x000fc800000006ff */
[----:B------:R-:W0:Y:S02]  /*1700*/  SYNCS.PHASECHK.TRANS64.TRYWAIT P0, [UR43+-0x8], R0 ;  /* 0xfffff800ff0075a7 */ /* 0x000e24000800016b */
[----:B01-34-:R-:W-:Y:S05]  /*1710*/  @!P0 BRA `(.L_x_19) ;  /* 0x0000006400788947 */ /* 0x01bfea0003800000 */
.L_x_187:
[----:B------:R-:W-:Y:S02]  /*1720*/  ULDC UR4, c[0x0][0x28c] ;  /* 0x0000a30000047ab9 */ /* 0x000fe40000000800 */
[----:B------:R-:W-:-:S13]  /*1730*/  ISETP.LT.AND P0, PT, RZ, UR4, PT ;  /* 0x00000004ff007c0c */ /* 0x000fda000bf01270 */
[----:B------:R-:W-:Y:S05]  /*1740*/  @P0 BRA `(.L_x_20) ;  /* 0x0000000000400947 */ /* 0x000fea0003800000 */
[----:B0-----:R-:W-:Y:S01]  /*1750*/  MOV R0, 0x0 ;  /* 0x0000000000007802 */ /* 0x001fe20000000f00 */
[----:B------:R-:W-:Y:S01]  /*1760*/  ULDC.64 UR4, c[0x4][0x68] ;  /* 0x01001a0000047ab9 */ /* 0x000fe20000000a00 */
[----:B------:R-:W-:Y:S01]  /*1770*/  ULDC.64 UR6, c[0x4][0x8] ;  /* 0x0100020000067ab9 */ /* 0x000fe20000000a00 */
[----:B------:R-:W-:Y:S01]  /*1780*/  IMAD.U32 R4, RZ, RZ, UR4 ;  /* 0x00000004ff047e24 */ /* 0x000fe2000f8e00ff */
[----:B------:R0:W1:Y:S01]  /*1790*/  LDC.64 R14, c[0x4][R0] ;  /* 0x01000000000e7b82 */ /* 0x0000620000000a00 */
[----:B------:R-:W-:Y:S01]  /*17a0*/  IMAD.U32 R5, RZ, RZ, UR5 ;  /* 0x00000005ff057e24 */ /* 0x000fe2000f8e00ff */
[----:B------:R-:W-:Y:S01]  /*17b0*/  ULDC.64 UR4, c[0x4][0x70] ;  /* 0x01001c0000047ab9 */ /* 0x000fe20000000a00 */
[----:B------:R-:W-:Y:S02]  /*17c0*/  IMAD.U32 R10, RZ, RZ, UR6 ;  /* 0x00000006ff0a7e24 */ /* 0x000fe4000f8e00ff */
[----:B------:R-:W-:Y:S02]  /*17d0*/  IMAD.U32 R6, RZ, RZ, UR4 ;  /* 0x00000004ff067e24 */ /* 0x000fe4000f8e00ff */
[----:B------:R-:W-:-:S02]  /*17e0*/  IMAD.U32 R7, RZ, RZ, UR5 ;  /* 0x00000005ff077e24 */ /* 0x000fc4000f8e00ff */
[----:B------:R-:W-:Y:S02]  /*17f0*/  IMAD.U32 R11, RZ, RZ, UR7 ;  /* 0x00000007ff0b7e24 */ /* 0x000fe4000f8e00ff */
[----:B------:R-:W-:Y:S02]  /*1800*/  IMAD.MOV.U32 R8, RZ, RZ, 0x1e1 ;  /* 0x000001e1ff087424 */ /* 0x000fe400078e00ff */
[----:B------:R-:W-:Y:S02]  /*1810*/  IMAD.MOV.U32 R12, RZ, RZ, 0x1 ;  /* 0x00000001ff0c7424 */ /* 0x000fe400078e00ff */
[----:B0-----:R-:W-:-:S07]  /*1820*/  IMAD.MOV.U32 R13, RZ, RZ, RZ ;  /* 0x000000ffff0d7224 */ /* 0x001fce00078e00ff */
[----:B------:R-:W-:-:S07]  /*1830*/  LEPC R20, `(.L_x_20) ;  /* 0x000000001014794e */ /* 0x000fce0000000000 */
[----:B-1---5:R-:W-:Y:S05]  /*1840*/  CALL.ABS.NOINC R14 ;  /* 0x000000000e007343 */ /* 0x022fea0003c00000 */
.L_x_20:
[----:B------:R-:W-:-:S13]  /*1850*/  ISETP.NE.AND P0, PT, R104, 0x3, PT ;  /* 0x000000036800780c */ /* 0x000fda0003f05270 */
[----:B------:R-:W-:Y:S05]  /*1860*/  @!P0 BRA `(.L_x_21) ;  /* 0x0000000000048947 */ /* 0x000fea0003800000 */
[----:B------:R-:W-:Y:S01]  /*1870*/  BPT.TRAP 0x1 ;  /* 0x000000040000795c */ /* 0x000fe20000300000 */
.L_x_21:
[----:B0-----:R-:W-:Y:S02]  /*1880*/  IMAD.U32 R3, RZ, RZ, UR38 ;  /* 0x00000026ff037e24 */ /* 0x001fe4000f8e00ff */
[----:B------:R-:W-:-:S03]  /*1890*/  IMAD.U32 R0, RZ, RZ, UR39 ;  /* 0x00000027ff007e24 */ /* 0x000fc6000f8e00ff */
[----:B------:R-:W-:Y:S02]  /*18a0*/  LEA R3, R3, UR41, 0x3 ;  /* 0x0000002903037c11 */ /* 0x000fe4000f8e18ff */
[----:B------:R-:W-:-:S04]  /*18b0*/  SHF.L.U32 R0, R0, 0x1f, RZ ;  /* 0x0000001f00007819 */ /* 0x000fc800000006ff */
[----:B------:R0:W1:Y:S01]  /*18c0*/  SYNCS.PHASECHK.TRANS64.TRYWAIT P1, [R3+URZ], R0 ;  /* 0x00000000030075a7 */ /* 0x000062000802017f */
[----:B------:R-:W-:Y:S05]  /*18d0*/  @!P0 BRA `(.L_x_22) ;  /* 0x0000000000048947 */ /* 0x000fea0003800000 */
[----:B------:R-:W-:Y:S01]  /*18e0*/  BPT.TRAP 0x1 ;  /* 0x000000040000795c */ /* 0x000fe20000300000 */
.L_x_22:
[----:B------:R-:W-:-:S05]  /*18f0*/  IMAD.U32 R4, RZ, RZ, UR42 ;  /* 0x0000002aff047e24 */ /* 0x000fca000f8e00ff */
[----:B------:R-:W-:Y:S01]  /*1900*/  ISETP.GE.AND P2, PT, R4, 0x1, PT ;  /* 0x000000010400780c */ /* 0x000fe20003f46270 */
[----:B-1----:R-:W-:-:S12]  /*1910*/  @P1 BRA `(.L_x_23) ;  /* 0x0000000000081947 */ /* 0x002fd80003800000 */
[----:B------:R-:W1:Y:S02]  /*1920*/  SYNCS.PHASECHK.TRANS64.TRYWAIT P1, [R3+URZ], R0 ;  /* 0x00000000030075a7 */ /* 0x000e64000802017f */
[----:B-1----:R-:W-:Y:S05]  /*1930*/  @!P1 BRA `(.L_x_24) ;  /* 0x0000006400089947 */ /* 0x002fea0003800000 */
.L_x_23:
[----:B------:R-:W-:Y:S05]  /*1940*/  WARPSYNC.ALL ;  /* 0x0000000000007948 */ /* 0x000fea0003800000 */
[----:B------:R-:W-:Y:S01]  /*1950*/  UIADD3 UR4, UR41, 0x100, URZ ;  /* 0x0000010029047890 */ /* 0x000fe2000fffe03f */
[----:B------:R-:W-:Y:S01]  /*1960*/  WARPGROUP.ARRIVE ;  /* 0x00000000000079c5 */ /* 0x000fe20000000000 */
[----:B------:R-:W-:Y:S02]  /*1970*/  UIADD3 UR5, UR41, 0xc100, URZ ;  /* 0x0000c10029057890 */ /* 0x000fe4000fffe03f */
[----:B------:R-:W-:Y:S02]  /*1980*/  USHF.R.U32.HI UR4, URZ, 0x4, UR4 ;  /* 0x000000043f047899 */ /* 0x000fe40008011604 */
[----:B------:R-:W-:-:S02]  /*1990*/  USHF.R.U32.HI UR5, URZ, 0x4, UR5 ;  /* 0x000000043f057899 */ /* 0x000fc40008011605 */
[----:B------:R-:W-:Y:S02]  /*19a0*/  ULOP3.LUT UR4, UR4, 0x3fff, URZ, 0xc0, !UPT ;  /* 0x00003fff04047892 */ /* 0x000fe4000f8ec03f */
[----:B------:R-:W-:Y:S02]  /*19b0*/  ULOP3.LUT UR5, UR5, 0x3fff, URZ, 0xc0, !UPT ;  /* 0x00003fff05057892 */ /* 0x000fe4000f8ec03f */
[----:B------:R-:W-:Y:S02]  /*19c0*/  ULOP3.LUT UR4, UR4, 0x10000, URZ, 0xfc, !UPT ;  /* 0x0001000004047892 */ /* 0x000fe4000f8efc3f */
[----:B------:R-:W-:Y:S02]  /*19d0*/  ULOP3.LUT UR5, UR5, 0x10000, URZ, 0xfc, !UPT ;  /* 0x0001000005057892 */ /* 0x000fe4000f8efc3f */
[----:B------:R-:W-:Y:S02]  /*19e0*/  ULEA UR6, UR38, UR4, 0xa ;  /* 0x0000000426067291 */ /* 0x000fe4000f8e503f */
[----:B------:R-:W-:Y:S01]  /*19f0*/  ULEA UR7, UR38, UR5, 0xb ;  /* 0x0000000526077291 */ /* 0x000fe2000f8e583f */
[----:B------:R-:W-:Y:S01]  /*1a00*/  UMOV UR9, 0x40000040 ;  /* 0x4000004000097882 */ /* 0x000fe20000000000 */
[----:B------:R-:W-:-:S03]  /*1a10*/  UMOV UR11, 0x40000040 ;  /* 0x40000040000b7882 */ /* 0x000fc60000000000 */
[----:B------:R-:W-:Y:S02]  /*1a20*/  UMOV UR8, UR6 ;  /* 0x0000000600087c82 */ /* 0x000fe40008000000 */
[----:B------:R-:W-:Y:S02]  /*1a30*/  UMOV UR10, UR7 ;  /* 0x00000007000a7c82 */ /* 0x000fe40008000000 */
[----:B------:R-:W-:Y:S01]  /*1a40*/  HGMMA.64x128x8.F32.TF32 R24, gdesc[UR8], RZ, !UPT, gsb0 ;  /* 0x05e00000081879f0 */ /* 0x000fe2000c0028ff */
[----:B------:R-:W-:Y:S02]  /*1a50*/  UIADD3 UR8, UR6, 0x2, URZ ;  /* 0x0000000206087890 */ /* 0x000fe4000fffe03f */
[----:B------:R-:W-:Y:S01]  /*1a60*/  UIADD3 UR10, UR7, 0x2, URZ ;  /* 0x00000002070a7890 */ /* 0x000fe2000fffe03f */
[----:B------:R-:W-:Y:S01]  /*1a70*/  UMOV UR9, 0x40000040 ;  /* 0x4000004000097882 */ /* 0x000fe20000000000 */
[----:B------:R-:W-:Y:S01]  /*1a80*/  UMOV UR11, 0x40000040 ;  /* 0x40000040000b7882 */ /* 0x000fe20000000000 */
[----:B------:R-:W-:-:S02]  /*1a90*/  WARPGROUP.DEPBAR.LE gsb0, 0x0 ;  /* 0x00008000000079c5 */ /* 0x000fc40000010000 */
[----:B------:R-:W-:-:S06]  /*1aa0*/  WARPGROUP.ARRIVE ;  /* 0x00000000000079c5 */ /* 0x000fcc0000000000 */
[----:B------:R-:W-:Y:S01]  /*1ab0*/  HGMMA.64x128x8.F32.TF32 R24, gdesc[UR8], R24, gsb0 ;  /* 0x05e00000081879f0 */ /* 0x000fe20008002818 */
[----:B------:R-:W-:Y:S02]  /*1ac0*/  UIADD3 UR8, UR6, 0x4, URZ ;  /* 0x0000000406087890 */ /* 0x000fe4000fffe03f */
[----:B------:R-:W-:Y:S01]  /*1ad0*/  UIADD3 UR10, UR7, 0x4, URZ ;  /* 0x00000004070a7890 */ /* 0x000fe2000fffe03f */
[----:B------:R-:W-:Y:S01]  /*1ae0*/  UMOV UR9, 0x40000040 ;  /* 0x4000004000097882 */ /* 0x000fe20000000000 */
[----:B------:R-:W-:Y:S01]  /*1af0*/  UMOV UR11, 0x40000040 ;  /* 0x40000040000b7882 */ /* 0x000fe20000000000 */
[----:B------:R-:W-:Y:S02]  /*1b00*/  WARPGROUP.DEPBAR.LE gsb0, 0x0 ;  /* 0x00008000000079c5 */ /* 0x000fe40000010000 */
        /* <DEDUP_REMOVED lines=36> */
[----:B------:R-:W-:Y:S03]  /*1d50*/  HGMMA.64x128x8.F32.TF32 R24, gdesc[UR8], R24, gsb0 ;  /* 0x05e00000081879f0 */ /* 0x000fe60008002818 */
[----:B------:R-:W-:Y:S02]  /*1d60*/  WARPGROUP.DEPBAR.LE gsb0, 0x0 ;  /* 0x00008000000079c5 */ /* 0x000fe40000010000 */
[----:B------:R-:W-:Y:S05]  /*1d70*/  @!P2 BRA `(.L_x_25) ;  /* 0x000000040084a947 */ /* 0x000fea0003800000 */
[----:B------:R-:W-:Y:S01]  /*1d80*/  UIADD3 UR6, UR38, 0x1, URZ ;  /* 0x0000000126067890 */ /* 0x000fe2000fffe03f */
[----:B01----:R-:W-:Y:S02]  /*1d90*/  IMAD.U32 R0, RZ, RZ, UR42 ;  /* 0x0000002aff007e24 */ /* 0x003fe4000f8e00ff */
[----:B------:R-:W-:Y:S01]  /*1da0*/  IMAD.U32 R3, RZ, RZ, UR38 ;  /* 0x00000026ff037e24 */ /* 0x000fe2000f8e00ff */
[----:B------:R-:W-:-:S04]  /*1db0*/  UISETP.NE.AND UP0, UPT, UR6, 0x3, UPT ;  /* 0x000000030600788c */ /* 0x000fc8000bf05270 */
[----:B------:R-:W-:Y:S02]  /*1dc0*/  USEL UR7, URZ, 0x1, UP0 ;  /* 0x000000013f077887 */ /* 0x000fe40008000000 */
[----:B------:R-:W-:Y:S02]  /*1dd0*/  USEL UR6, UR6, URZ, UP0 ;  /* 0x0000003f06067287 */ /* 0x000fe40008000000 */
[----:B------:R-:W-:-:S06]  /*1de0*/  ULOP3.LUT UR7, UR39, UR7, URZ, 0x3c, !UPT ;  /* 0x0000000727077292 */ /* 0x000fcc000f8e3c3f */
[----:B------:R-:W-:-:S07]  /*1df0*/  IMAD.U32 R6, RZ, RZ, UR7 ;  /* 0x00000007ff067e24 */ /* 0x000fce000f8e00ff */
.L_x_32:
[----:B------:R-:W-:Y:S05]  /*1e00*/  @!P0 BRA `(.L_x_26) ;  /* 0x0000000000048947 */ /* 0x000fea0003800000 */
[----:B------:R-:W-:Y:S01]  /*1e10*/  BPT.TRAP 0x1 ;  /* 0x000000040000795c */ /* 0x000fe20000300000 */
.L_x_26:
[----:B------:R-:W-:Y:S01]  /*1e20*/  ULEA UR7, UR6, UR41, 0x3 ;  /* 0x0000002906077291 */ /* 0x000fe2000f8e183f */
[----:B------:R-:W-:-:S08]  /*1e30*/  SHF.L.U32 R4, R6, 0x1f, RZ ;  /* 0x0000001f06047819 */ /* 0x000fd000000006ff */
[----:B------:R0:W1:Y:S01]  /*1e40*/  SYNCS.PHASECHK.TRANS64.TRYWAIT P1, [UR7], R4 ;  /* 0x00000004ff0075a7 */ /* 0x0000620008020147 */
[----:B------:R-:W-:Y:S05]  /*1e50*/  @!P0 BRA `(.L_x_27) ;  /* 0x0000000000048947 */ /* 0x000fea0003800000 */
[----:B------:R-:W-:Y:S01]  /*1e60*/  BPT.TRAP 0x1 ;  /* 0x000000040000795c */ /* 0x000fe20000300000 */
.L_x_27:
[----:B-1----:R-:W-:Y:S05]  /*1e70*/  @P1 BRA `(.L_x_28) ;  /* 0x0000000000081947 */ /* 0x002fea0003800000 */
[----:B------:R-:W1:Y:S02]  /*1e80*/  SYNCS.PHASECHK.TRANS64.TRYWAIT P1, [UR7], R4 ;  /* 0x00000004ff0075a7 */ /* 0x000e640008020147 */
[----:B-1----:R-:W-:Y:S05]  /*1e90*/  @!P1 BRA `(.L_x_29) ;  /* 0x0000005c00c49947 */ /* 0x002fea0003800000 */
.L_x_28:
[----:B------:R-:W-:Y:S01]  /*1ea0*/  ULEA UR7, UR6, UR4, 0xa ;  /* 0x0000000406077291 */ /* 0x000fe2000f8e503f */
[----:B------:R-:W-:Y:S01]  /*1eb0*/  WARPGROUP.ARRIVE ;  /* 0x00000000000079c5 */ /* 0x000fe20000000000 */
[----:B------:R-:W-:Y:S01]  /*1ec0*/  ULEA UR12, UR6, UR5, 0xb ;  /* 0x00000005060c7291 */ /* 0x000fe2000f8e583f */
[----:B------:R-:W-:Y:S01]  /*1ed0*/  UMOV UR9, 0x40000040 ;  /* 0x4000004000097882 */ /* 0x000fe20000000000 */
[----:B------:R-:W-:-:S03]  /*1ee0*/  UMOV UR11, 0x40000040 ;  /* 0x40000040000b7882 */ /* 0x000fc60000000000 */
[----:B------:R-:W-:Y:S02]  /*1ef0*/  UMOV UR8, UR7 ;  /* 0x0000000700087c82 */ /* 0x000fe40008000000 */
[----:B------:R-:W-:Y:S02]  /*1f00*/  UMOV UR10, UR12 ;  /* 0x0000000c000a7c82 */ /* 0x000fe40008000000 */
[----:B------:R-:W-:Y:S01]  /*1f10*/  HGMMA.64x128x8.F32.TF32 R24, gdesc[UR8], R24, gsb0 ;  /* 0x05e00000081879f0 */ /* 0x000fe20008002818 */
        /* <DEDUP_REMOVED lines=51> */
[----:B------:R-:W-:Y:S01]  /*2250*/  BPT.TRAP 0x1 ;  /* 0x000000040000795c */ /* 0x000fe20000300000 */
.L_x_30:
[----:B------:R-:W-:-:S13]  /*2260*/  ISETP.NE.AND P1, PT, R103, RZ, PT ;  /* 0x000000ff6700720c */ /* 0x000fda0003f25270 */
[----:B01----:R-:W-:-:S05]  /*2270*/  @P1 LEA R4, R3, UR41, 0x3 ;  /* 0x0000002903041c11 */ /* 0x003fca000f8e18ff */
[----:B------:R-:W-:-:S05]  /*2280*/  @P1 VIADD R5, R4, 0x18 ;  /* 0x0000001804051836 */ /* 0x000fca0000000000 */
[----:B------:R-:W-:-:S04]  /*2290*/  @P1 PRMT R5, R88, 0x654, R5 ;  /* 0x0000065458051816 */ /* 0x000fc80000000005 */
[----:B------:R0:W-:Y:S01]  /*22a0*/  @P1 SYNCS.ARRIVE.TRANS64.RED.A1T0 RZ, [R5+URZ], RZ ;  /* 0x000000ff05ff19a7 */ /* 0x0001e2000810043f */
[----:B------:R-:W-:-:S13]  /*22b0*/  ISETP.GT.U32.AND P1, PT, R23, 0x1, PT ;  /* 0x000000011700780c */ /* 0x000fda0003f24070 */
[----:B0-----:R-:W-:Y:S05]  /*22c0*/  @P1 BRA `(.L_x_31) ;  /* 0x0000000000041947 */ /* 0x001fea0003800000 */
[----:B------:R-:W-:Y:S01]  /*22d0*/  BPT.TRAP 0x1 ;  /* 0x000000040000795c */ /* 0x000fe20000300000 */
.L_x_31:
[----:B------:R-:W-:Y:S01]  /*22e0*/  UIADD3 UR6, UR6, 0x1, URZ ;  /* 0x0000000106067890 */ /* 0x000fe2000fffe03f */
[C---:B------:R-:W-:Y:S01]  /*22f0*/  ISETP.GT.AND P2, PT, R0.reuse, 0x1, PT ;  /* 0x000000010000780c */ /* 0x040fe20003f44270 */
[----:B------:R-:W-:Y:S02]  /*2300*/  VIADD R3, R3, 0x1 ;  /* 0x0000000103037836 */ /* 0x000fe40000000000 */
[----:B------:R-:W-:Y:S01]  /*2310*/  UISETP.NE.AND UP0, UPT, UR6, 0x3, UPT ;  /* 0x000000030600788c */ /* 0x000fe2000bf05270 */
[----:B------:R-:W-:Y:S02]  /*2320*/  VIADD R0, R0, 0xffffffff ;  /* 0xffffffff00007836 */ /* 0x000fe40000000000 */
[C---:B------:R-:W-:Y:S01]  /*2330*/  ISETP.NE.AND P1, PT, R3.reuse, 0x3, PT ;  /* 0x000000030300780c */ /* 0x040fe20003f25270 */
[----:B------:R-:W-:Y:S02]  /*2340*/  USEL UR7, URZ, 0x1, UP0 ;  /* 0x000000013f077887 */ /* 0x000fe40008000000 */
[----:B------:R-:W-:Y:S01]  /*2350*/  USEL UR6, UR6, URZ, UP0 ;  /* 0x0000003f06067287 */ /* 0x000fe20008000000 */
[----:B------:R-:W-:-:S03]  /*2360*/  SEL R3, R3, RZ, P1 ;  /* 0x000000ff03037207 */ /* 0x000fc60000800000 */
[----:B------:R-:W-:Y:S01]  /*2370*/  LOP3.LUT R6, R6, UR7, RZ, 0x3c, !PT ;  /* 0x0000000706067c12 */ /* 0x000fe2000f8e3cff */
[----:B------:R-:W-:Y:S07]  /*2380*/  @P2 BRA `(.L_x_32) ;  /* 0xfffffff8009c2947 */ /* 0x000fee000383ffff */
.L_x_25:
[----:B01----:R-:W0:Y:S01]  /*2390*/  LDC R0, c[0x0][0x28c] ;  /* 0x0000a300ff007b82 */ /* 0x003e220000000800 */
[----:B------:R-:W-:-:S04]  /*23a0*/  IMAD.U32 R3, RZ, RZ, UR47 ;  /* 0x0000002fff037e24 */ /* 0x000fc8000f8e00ff */
[----:B------:R1:W-:Y:S01]  /*23b0*/  SYNCS.ARRIVE.TRANS64.A1T0 RZ, [R3+UR46], RZ ;  /* 0x000000ff03ff79a7 */ /* 0x0003e2000810002e */
[----:B0-----:R-:W-:-:S13]  /*23c0*/  ISETP.GE.AND P1, PT, R0, 0x1, PT ;  /* 0x000000010000780c */ /* 0x001fda0003f26270 */
[----:B-1----:R-:W-:Y:S05]  /*23d0*/  @!P1 BRA `(.L_x_33) ;  /* 0x0000000000449947 */ /* 0x002fea0003800000 */
[----:B------:R-:W-:Y:S05]  /*23e0*/  @!P0 BRA `(.L_x_34) ;  /* 0x0000000000048947 */ /* 0x000fea0003800000 */
[----:B------:R-:W-:Y:S01]  /*23f0*/  BPT.TRAP 0x1 ;  /* 0x000000040000795c */ /* 0x000fe20000300000 */
.L_x_34:
[----:B------:R-:W-:-:S13]  /*2400*/  ISETP.NE.AND P0, PT, R103, RZ, PT ;  /* 0x000000ff6700720c */ /* 0x000fda0003f05270 */
[----:B------:R-:W-:-:S05]  /*2410*/  VOTEU.ANY UP0, P0 ;  /* 0x00000000003f7886 */ /* 0x000fca0000000100 */
[----:B------:R-:W-:-:S06]  /*2420*/  @UP0 UIADD3 UR4, UR38, UR42, URZ ;  /* 0x0000002a26040290 */ /* 0x000fcc000fffe03f */
[----:B------:R-:W-:Y:S02]  /*2430*/  IMAD.U32 R4, RZ, RZ, UR4 ;  /* 0x00000004ff047e24 */ /* 0x000fe4000f8e00ff */
[----:B------:R-:W-:Y:S02]  /*2440*/  IMAD.U32 R3, RZ, RZ, UR4 ;  /* 0x00000004ff037e24 */ /* 0x000fe4000f8e00ff */
[----:B------:R-:W-:-:S05]  /*2450*/  @P0 IMAD.WIDE.U32 R4, R4, -0x55555555, RZ ;  /* 0xaaaaaaab04040825 */ /* 0x000fca00078e00ff */
[----:B------:R-:W-:-:S05]  /*2460*/  @P0 SHF.R.U32.HI R0, RZ, 0x1, R5 ;  /* 0x00000001ff000819 */ /* 0x000fca0000011605 */
[----:B------:R-:W-:-:S05]  /*2470*/  @P0 IMAD R0, R0, -0x3, R3 ;  /* 0xfffffffd00000824 */ /* 0x000fca00078e0203 */
[----:B------:R-:W-:-:S05]  /*2480*/  @P0 LEA R0, R0, UR41, 0x3 ;  /* 0x0000002900000c11 */ /* 0x000fca000f8e18ff */
[----:B------:R-:W-:-:S05]  /*2490*/  @P0 VIADD R3, R0, 0x18 ;  /* 0x0000001800030836 */ /* 0x000fca0000000000 */
[----:B------:R-:W-:-:S04]  /*24a0*/  @P0 PRMT R3, R88, 0x654, R3 ;  /* 0x0000065458030816 */ /* 0x000fc80000000003 */
[----:B------:R0:W-:Y:S01]  /*24b0*/  @P0 SYNCS.ARRIVE.TRANS64.RED.A1T0 RZ, [R3+URZ], RZ ;  /* 0x000000ff03ff09a7 */ /* 0x0001e2000810043f */
[----:B------:R-:W-:-:S13]  /*24c0*/  ISETP.GT.U32.AND P0, PT, R23, 0x1, PT ;  /* 0x000000011700780c */ /* 0x000fda0003f04070 */
[----:B0-----:R-:W-:Y:S05]  /*24d0*/  @P0 BRA `(.L_x_33) ;  /* 0x0000000000040947 */ /* 0x001fea0003800000 */
[----:B------:R-:W-:Y:S01]  /*24e0*/  BPT.TRAP 0x1 ;  /* 0x000000040000795c */ /* 0x000fe20000300000 */
.L_x_33:
[----:B------:R-:W-:Y:S01]  /*24f0*/  SHF.L.U32 R0, R105, 0x1f, RZ ;  /* 0x0000001f69007819 */ /* 0x000fe200000006ff */
[----:B------:R-:W-:Y:S01]  /*2500*/  UIADD3 UR38, UR38, UR45, URZ ;  /* 0x0000002d26267290 */ /* 0x000fe2000fffe03f */
[----:B------:R-:W-:Y:S01]  /*2510*/  SHF.R.S32.HI R11, RZ, 0x1f, R19 ;  /* 0x0000001fff0b7819 */ /* 0x000fe20000011413 */
[----:B------:R-:W-:Y:S01]  /*2520*/  UISETP.GE.U32.AND UP1, UPT, UR45, 0x3, UPT ;  /* 0x000000032d00788c */ /* 0x000fe2000bf26070 */
[----:B------:R-:W0:Y:S01]  /*2530*/  SYNCS.PHASECHK.TRANS64.TRYWAIT P0, [UR43+0x8], R0 ;  /* 0x00000800ff0075a7 */ /* 0x000e22000800016b */
[----:B------:R-:W-:-:S04]  /*2540*/  UISETP.GT.U32.AND UP0, UPT, UR38, 0x2, UPT ;  /* 0x000000022600788c */ /* 0x000fc8000bf04070 */
[----:B------:R-:W-:-:S04]  /*2550*/  UISETP.LT.U32.AND UP0, UPT, UR45, 0x3, UP0 ;  /* 0x000000032d00788c */ /* 0x000fc80008701070 */
[----:B------:R-:W-:Y:S02]  /*2560*/  USEL UR6, URZ, 0x1, !UP0 ;  /* 0x000000013f067887 */ /* 0x000fe4000c000000 */
[----:B------:R-:W-:Y:S02]  /*2570*/  @UP1 UIMAD.WIDE.U32 UR4, UR38, -0x55555555, URZ ;  /* 0xaaaaaaab260418a5 */ /* 0x000fe4000f8e003f */
[----:B------:R-:W-:Y:S02]  /*2580*/  ULOP3.LUT UR39, UR39, UR6, URZ, 0x3c, !UPT ;  /* 0x0000000627277292 */ /* 0x000fe4000f8e3c3f */
[----:B------:R-:W-:-:S04]  /*2590*/  @UP1 USHF.R.U32.HI UR4, URZ, 0x1, UR5 ;  /* 0x000000013f041899 */ /* 0x000fc80008011605 */
[----:B------:R-:W-:Y:S01]  /*25a0*/  @UP1 ULOP3.LUT UR39, UR39, 0x1, UR4, 0x78, !UPT ;  /* 0x0000000127271892 */ /* 0x000fe2000f8e7804 */
[----:B0-----:R-:W-:Y:S11]  /*25b0*/  @!P0 BRA `(.L_x_35) ;  /* 0x0000005800148947 */ /* 0x001ff60003800000 */
.L_x_188:
[----:B------:R-:W-:Y:S01]  /*25c0*/  IMAD.SHL.U32 R7, R22, 0x40, RZ ;  /* 0x0000004016077824 */ /* 0x000fe200078e00ff */
[----:B------:R-:W-:Y:S01]  /*25d0*/  ULDC UR6, c[0x0][0x284] ;  /* 0x0000a10000067ab9 */ /* 0x000fe20000000800 */
[----:B------:R-:W-:Y:S01]  /*25e0*/  IMAD.SHL.U32 R12, R18, 0x80, RZ ;  /* 0x00000080120c7824 */ /* 0x000fe200078e00ff */
[----:B------:R-:W-:Y:S01]  /*25f0*/  ULDC.64 UR4, c[0x0][0x5d0] ;  /* 0x0001740000047ab9 */ /* 0x000fe20000000a00 */
[----:B------:R-:W-:Y:S01]  /*2600*/  IMAD.WIDE R20, R22, 0x40, R92 ;  /* 0x0000004016147825 */ /* 0x000fe200078e025c */
[----:B------:R-:W-:Y:S01]  /*2610*/  ISETP.GE.AND P0, PT, R7, UR6, PT ;  /* 0x0000000607007c0c */ /* 0x000fe2000bf06270 */
[----:B------:R-:W-:Y:S01]  /*2620*/  ULDC UR6, c[0x0][0x288] ;  /* 0x0000a20000067ab9 */ /* 0x000fe20000000800 */
[----:B------:R-:W-:Y:S01]  /*2630*/  SHF.R.S32.HI R13, RZ, 0x1f, R12 ;  /* 0x0000001fff0d7819 */ /* 0x000fe2000001140c */
[----:B0-----:R-:W-:Y:S01]  /*2640*/  IMAD R0, R11, UR4, RZ ;  /* 0x000000040b007c24 */ /* 0x001fe2000f8e02ff */
[----:B------:R-:W-:Y:S01]  /*2650*/  ISETP.GE.OR P0, PT, R12, UR6, P0 ;  /* 0x000000060c007c0c */ /* 0x000fe20008706670 */
[----:B------:R-:W-:-:S04]  /*2660*/  IMAD.WIDE.U32 R4, R19, UR4, R94 ;  /* 0x0000000413047c25 */ /* 0x000fc8000f8e005e */
[----:B------:R-:W-:Y:S01]  /*2670*/  IMAD R3, R19, UR5, R0 ;  /* 0x0000000513037c24 */ /* 0x000fe2000f8e0200 */
[----:B------:R-:W-:Y:S01]  /*2680*/  IADD3 R4, P1, R12, R4, RZ ;  /* 0x000000040c047210 */ /* 0x000fe20007f3e0ff */
[----:B------:R-:W-:Y:S02]  /*2690*/  ULDC.64 UR4, c[0x0][0x5c8] ;  /* 0x0001720000047ab9 */ /* 0x000fe40000000a00 */
[----:B------:R-:W-:Y:S01]  /*26a0*/  IMAD R9, R21, UR4, RZ ;  /* 0x0000000415097c24 */ /* 0x000fe2000f8e02ff */
[----:B------:R-:W-:-:S03]  /*26b0*/  IADD3.X R5, R13, R5, R3, P1, !PT ;  /* 0x000000050d057210 */ /* 0x000fc60000ffe403 */
[C---:B------:R-:W-:Y:S02]  /*26c0*/  IMAD R9, R20.reuse, UR5, R9 ;  /* 0x0000000514097c24 */ /* 0x040fe4000f8e0209 */
[----:B------:R-:W-:Y:S01]  /*26d0*/  IMAD.WIDE.U32 R106, R20, UR4, R4 ;  /* 0x00000004146a7c25 */ /* 0x000fe2000f8e0004 */
[----:B------:R-:W-:Y:S06]  /*26e0*/  @P0 BRA `(.L_x_36) ;  /* 0x0000003c00d80947 */ /* 0x000fec0003800000 */
[----:B-----5:R-:W-:Y:S01]  /*26f0*/  FSETP.NEU.AND P0, PT, R90, RZ, PT ;  /* 0x000000ff5a00720b */ /* 0x020fe20003f0d000 */
[----:B------:R-:W-:Y:S01]  /*2700*/  IMAD.IADD R3, R99, 0x1, -R12 ;  /* 0x0000000163037824 */ /* 0x000fe200078e0a0c */
[----:B------:R-:W-:Y:S01]  /*2710*/  BSSY B0, `(.L_x_36) ;  /* 0x00003f3000007945 */ /* 0x000fe20003800000 */
[----:B------:R-:W-:Y:S02]  /*2720*/  IMAD.IADD R0, R102, 0x1, -R7 ;  /* 0x0000000166007824 */ /* 0x000fe400078e0a07 */
[----:B------:R-:W-:Y:S01]  /*2730*/  IMAD.IADD R115, R107, 0x1, R9 ;  /* 0x000000016b737824 */ /* 0x000fe200078e0209 */
[----:B------:R-:W-:-:S04]  /*2740*/  ISETP.GT.AND P2, PT, R3, RZ, PT ;  /* 0x000000ff0300720c */ /* 0x000fc80003f44270 */
[----:B------:R-:W-:-:S03]  /*2750*/  ISETP.GT.AND P3, PT, R0, RZ, P2 ;  /* 0x000000ff0000720c */ /* 0x000fc60001764270 */
[----:B------:R-:W-:Y:S10]  /*2760*/  @!P0 BRA `(.L_x_37) ;  /* 0x0000002c001c8947 */ /* 0x000ff40003800000 */
[----:B------:R-:W0:Y:S01]  /*2770*/  LDC.64 R108, c[0x0][0x5b8] ;  /* 0x00016e00ff6c7b82 */ /* 0x000e220000000a00 */
[----:B------:R-:W-:-:S07]  /*2780*/  ULDC.64 UR4, c[0x0][0x5c0] ;  /* 0x0001700000047ab9 */ /* 0x000fce0000000a00 */
[----:B------:R-:W1:Y:S08]  /*2790*/  LDC.64 R110, c[0x0][0x5b0] ;  /* 0x00016c00ff6e7b82 */ /* 0x000e700000000a00 */
[----:B------:R-:W2:Y:S01]  /*27a0*/  LDC.64 R112, c[0x0][0x5a8] ;  /* 0x00016a00ff707b82 */ /* 0x000ea20000000a00 */
[-C--:B0-----:R-:W-:Y:S02]  /*27b0*/  IMAD R6, R11, R108.reuse, RZ ;  /* 0x0000006c0b067224 */ /* 0x081fe400078e02ff */
[----:B------:R-:W-:-:S04]  /*27c0*/  IMAD.WIDE.U32 R4, R19, R108, R94 ;  /* 0x0000006c13047225 */ /* 0x000fc800078e005e */
[----:B------:R-:W-:Y:S01]  /*27d0*/  IMAD R107, R19, R109, R6 ;  /* 0x0000006d136b7224 */ /* 0x000fe200078e0206 */
[----:B------:R-:W-:Y:S01]  /*27e0*/  IADD3 R6, P0, R12, R4, RZ ;  /* 0x000000040c067210 */ /* 0x000fe20007f1e0ff */
[----:B-1----:R-:W-:-:S03]  /*27f0*/  IMAD R4, R21, R110, RZ ;  /* 0x0000006e15047224 */ /* 0x002fc600078e02ff */
[----:B------:R-:W-:Y:S01]  /*2800*/  IADD3.X R7, R13, R5, R107, P0, !PT ;  /* 0x000000050d077210 */ /* 0x000fe200007fe46b */
[C---:B------:R-:W-:Y:S02]  /*2810*/  IMAD R21, R20.reuse, R111, R4 ;  /* 0x0000006f14157224 */ /* 0x040fe400078e0204 */
[----:B------:R-:W-:-:S04]  /*2820*/  IMAD.WIDE.U32 R4, R20, R110, R6 ;  /* 0x0000006e14047225 */ /* 0x000fc800078e0006 */
[----:B------:R-:W-:Y:S01]  /*2830*/  IMAD.IADD R5, R5, 0x1, R21 ;  /* 0x0000000105057824 */ /* 0x000fe200078e0215 */
[----:B--2---:R-:W-:-:S04]  /*2840*/  LEA R10, P0, R4, R112, 0x2 ;  /* 0x00000070040a7211 */ /* 0x004fc800078010ff */
[----:B------:R-:W-:-:S05]  /*2850*/  LEA.HI.X R11, R4, R113, R5, 0x2, P0 ;  /* 0x00000071040b7211 */ /* 0x000fca00000f1405 */
[----:B------:R0:W2:Y:S01]  /*2860*/  @P3 LDG.E.LTC128B R18, desc[UR36][R10.64] ;  /* 0x000000240a123981 */ /* 0x0000a2000c1e1920 */
[----:B------:R-:W-:Y:S01]  /*2870*/  IMAD.WIDE.U32 R4, R20, R110, R12 ;  /* 0x0000006e14047225 */ /* 0x000fe200078e000c */
[----:B------:R-:W-:Y:S01]  /*2880*/  LEA R8, P1, R106, UR4, 0x2 ;  /* 0x000000046a087c11 */ /* 0x000fe2000f8210ff */
[----:B------:R-:W-:Y:S01]  /*2890*/  BSSY B1, `(.L_x_38) ;  /* 0x0000014000017945 */ /* 0x000fe20003800000 */
[----:B------:R-:W-:-:S04]  /*28a0*/  IADD3 R14, P0, R94, R4, RZ ;  /* 0x000000045e0e7210 */ /* 0x000fc80007f1e0ff */
[----:B------:R-:W-:Y:S01]  /*28b0*/  IADD3.X R15, R95, R21, R5, P0, !PT ;  /* 0x000000155f0f7210 */ /* 0x000fe200007fe405 */
[C---:B0-----:R-:W-:Y:S01]  /*28c0*/  IMAD.SHL.U32 R10, R110.reuse, 0x8, RZ ;  /* 0x000000086e0a7824 */ /* 0x041fe200078e00ff */
[----:B------:R-:W-:Y:S02]  /*28d0*/  ISETP.GT.AND P0, PT, R3, 0x1, PT ;  /* 0x000000010300780c */ /* 0x000fe40003f04270 */
[----:B------:R-:W-:Y:S01]  /*28e0*/  SHF.L.U64.HI R11, R110, 0x3, R111 ;  /* 0x000000036e0b7819 */ /* 0x000fe2000001026f */
[----:B------:R-:W-:-:S04]  /*28f0*/  IMAD.WIDE.U32 R14, R19, R108, R14 ;  /* 0x0000006c130e7225 */ /* 0x000fc800078e000e */
[----:B------:R-:W-:Y:S01]  /*2900*/  IMAD.IADD R5, R107, 0x1, R15 ;  /* 0x000000016b057824 */ /* 0x000fe200078e020f */
[----:B------:R-:W-:Y:S01]  /*2910*/  LEA R4, P4, R14, R112, 0x2 ;  /* 0x000000700e047211 */ /* 0x000fe200078810ff */
[----:B------:R-:W-:-:S03]  /*2920*/  IMAD.WIDE.U32 R10, R20, R110, R10 ;  /* 0x0000006e140a7225 */ /* 0x000fc600078e000a */
[----:B------:R-:W-:Y:S02]  /*2930*/  LEA.HI.X R5, R14, R113, R5, 0x2, P4 ;  /* 0x000000710e057211 */ /* 0x000fe400020f1405 */
[----:B--2---:R-:W-:-:S05]  /*2940*/  LOP3.LUT R9, R18, 0xffffe000, RZ, 0xc0, !PT ;  /* 0xffffe00012097812 */ /* 0x004fca00078ec0ff */
[----:B------:R-:W-:-:S04]  /*2950*/  FMUL R9, R9, R90 ;  /* 0x0000005a09097220 */ /* 0x000fc80000400000 */
[----:B------:R-:W-:Y:S01]  /*2960*/  FFMA R109, R24, R89, R9 ;  /* 0x00000059186d7223 */ /* 0x000fe20000000009 */
[----:B------:R-:W-:Y:S02]  /*2970*/  LEA.HI.X R9, R106, UR5, R115, 0x2, P1 ;  /* 0x000000056a097c11 */ /* 0x000fe400088f1473 */
[----:B------:R-:W-:Y:S02]  /*2980*/  ISETP.GT.AND P1, PT, R0, RZ, P0 ;  /* 0x000000ff0000720c */ /* 0x000fe40000724270 */
[----:B------:R-:W-:-:S05]  /*2990*/  F2FP.TF32.F32.PACK_B R109, R109 ;  /* 0x0000006dff6d723e */ /* 0x000fca00024050ff */
[----:B------:R0:W-:Y:S06]  /*29a0*/  @P3 STG.E desc[UR36][R8.64], R109 ;  /* 0x0000006d08003986 */ /* 0x0001ec000c101924 */
[----:B------:R-:W-:Y:S05]  /*29b0*/  @!P1 BRA `(.L_x_39) ;  /* 0x0000000000049947 */ /* 0x000fea0003800000 */
[----:B------:R1:W5:Y:S02]  /*29c0*/  LDG.E.LTC128B R18, desc[UR36][R4.64+0x4] ;  /* 0x0000042404127981 */ /* 0x000364000c1e1920 */
.L_x_39:
[----:B------:R-:W-:Y:S05]  /*29d0*/  BSYNC B1 ;  /* 0x0000000000017941 */ /* 0x000fea0003800000 */
.L_x_38:
[----:B-----5:R-:W-:Y:S01]  /*29e0*/  LOP3.LUT R15, R18, 0xffffe000, RZ, 0xc0, !PT ;  /* 0xffffe000120f7812 */ /* 0x020fe200078ec0ff */
[----:B------:R-:W-:Y:S01]  /*29f0*/  IMAD.IADD R21, R21, 0x1, R11 ;  /* 0x0000000115157824 */ /* 0x000fe200078e020b */
[----:B------:R-:W-:Y:S02]  /*2a00*/  IADD3 R11, P3, R6, R10, RZ ;  /* 0x0000000a060b7210 */ /* 0x000fe40007f7e0ff */
[----:B------:R-:W-:Y:S01]  /*2a10*/  ISETP.GT.AND P2, PT, R0, 0x8, P2 ;  /* 0x000000080000780c */ /* 0x000fe20001744270 */
[----:B------:R-:W-:Y:S02]  /*2a20*/  FMUL R6, R15, R90 ;  /* 0x0000005a0f067220 */ /* 0x000fe40000400000 */
[----:B------:R-:W-:Y:S01]  /*2a30*/  IMAD.X R20, R21, 0x1, R7, P3 ;  /* 0x0000000115147824 */ /* 0x000fe200018e0607 */
[----:B------:R-:W-:Y:S01]  /*2a40*/  LEA R14, P3, R11, R112, 0x2 ;  /* 0x000000700b0e7211 */ /* 0x000fe200078610ff */
[----:B------:R-:W-:Y:S01]  /*2a50*/  FFMA R25, R25, R89, R6 ;  /* 0x0000005919197223 */ /* 0x000fe20000000006 */
[----:B------:R-:W-:-:S02]  /*2a60*/  @P1 IMAD.MOV.U32 R6, RZ, RZ, R8 ;  /* 0x000000ffff061224 */ /* 0x000fc400078e0008 */
[----:B------:R-:W-:Y:S01]  /*2a70*/  @P1 IMAD.MOV.U32 R7, RZ, RZ, R9 ;  /* 0x000000ffff071224 */ /* 0x000fe200078e0009 */
[----:B------:R-:W-:Y:S02]  /*2a80*/  LEA.HI.X R15, R11, R113, R20, 0x2, P3 ;  /* 0x000000710b0f7211 */ /* 0x000fe400018f1414 */
[----:B------:R-:W-:-:S05]  /*2a90*/  F2FP.TF32.F32.PACK_B R25, R25 ;  /* 0x00000019ff19723e */ /* 0x000fca00024050ff */
[----:B------:R2:W-:Y:S04]  /*2aa0*/  @P1 STG.E desc[UR36][R6.64+0x4], R25 ;  /* 0x0000041906001986 */ /* 0x0005e8000c101924 */
[----:B------:R-:W3:Y:S01]  /*2ab0*/  @P2 LDG.E.LTC128B R18, desc[UR36][R14.64] ;  /* 0x000000240e122981 */ /* 0x000ee2000c1e1920 */
[----:B------:R-:W-:Y:S01]  /*2ac0*/  IADD3 R12, P1, P3, R94, R10, R12 ;  /* 0x0000000a5e0c7210 */ /* 0x000fe20007b3e00c */
[----:B------:R-:W-:Y:S01]  /*2ad0*/  BSSY B1, `(.L_x_40) ;  /* 0x0000011000017945 */ /* 0x000fe20003800000 */
[----:B------:R-:W-:Y:S02]  /*2ae0*/  ISETP.GT.AND P0, PT, R0, 0x8, P0 ;  /* 0x000000080000780c */ /* 0x000fe40000704270 */
[----:B------:R-:W-:Y:S02]  /*2af0*/  IADD3.X R13, R95, R21, R13, P1, P3 ;  /* 0x000000155f0d7210 */ /* 0x000fe40000fe640d */
[----:B------:R-:W-:Y:S01]  /*2b00*/  LEA R10, P1, R91, R8, 0x2 ;  /* 0x000000085b0a7211 */ /* 0x000fe200078210ff */
[----:B------:R-:W-:Y:S01]  /*2b10*/  IMAD.WIDE.U32 R12, R19, R108, R12 ;  /* 0x0000006c130c7225 */ /* 0x000fe200078e000c */
[----:B------:R-:W-:-:S03]  /*2b20*/  SHF.L.U64.HI R19, R91, 0x2, R96 ;  /* 0x000000025b137819 */ /* 0x000fc60000010260 */
[----:B------:R-:W-:Y:S01]  /*2b30*/  IMAD.IADD R13, R107, 0x1, R13 ;  /* 0x000000016b0d7824 */ /* 0x000fe200078e020d */
[----:B--2---:R-:W-:-:S04]  /*2b40*/  LEA R6, P3, R12, R112, 0x2 ;  /* 0x000000700c067211 */ /* 0x004fc800078610ff */
[----:B------:R-:W-:Y:S02]  /*2b50*/  LEA.HI.X R7, R12, R113, R13, 0x2, P3 ;  /* 0x000000710c077211 */ /* 0x000fe400018f140d */
[----:B---3--:R-:W-:-:S05]  /*2b60*/  LOP3.LUT R11, R18, 0xffffe000, RZ, 0xc0, !PT ;  /* 0xffffe000120b7812 */ /* 0x008fca00078ec0ff */
[----:B------:R-:W-:-:S04]  /*2b70*/  FMUL R11, R11, R90 ;  /* 0x0000005a0b0b7220 */ /* 0x000fc80000400000 */
[----:B------:R-:W-:Y:S01]  /*2b80*/  FFMA R21, R26, R89, R11 ;  /* 0x000000591a157223 */ /* 0x000fe2000000000b */
[----:B------:R-:W-:-:S04]  /*2b90*/  IMAD.X R11, R19, 0x1, R9, P1 ;  /* 0x00000001130b7824 */ /* 0x000fc800008e0609 */
[----:B------:R-:W-:-:S05]  /*2ba0*/  F2FP.TF32.F32.PACK_B R21, R21 ;  /* 0x00000015ff15723e */ /* 0x000fca00024050ff */
[----:B------:R2:W-:Y:S01]  /*2bb0*/  @P2 STG.E desc[UR36][R10.64], R21 ;  /* 0x000000150a002986 */ /* 0x0005e2000c101924 */
[----:B------:R-:W-:Y:S05]  /*2bc0*/  @!P0 BRA `(.L_x_41) ;  /* 0x0000000000048947 */ /* 0x000fea0003800000 */
[----:B------:R3:W5:Y:S02]  /*2bd0*/  LDG.E.LTC128B R18, desc[UR36][R6.64+0x4] ;  /* 0x0000042406127981 */ /* 0x000764000c1e1920 */
.L_x_41:
[----:B------:R-:W-:Y:S05]  /*2be0*/  BSYNC B1 ;  /* 0x0000000000017941 */ /* 0x000fea0003800000 */
.L_x_40:
[----:B-----5:R-:W-:Y:S01]  /*2bf0*/  LOP3.LUT R13, R18, 0xffffe000, RZ, 0xc0, !PT ;  /* 0xffffe000120d7812 */ /* 0x020fe200078ec0ff */
[----:B------:R-:W-:Y:S01]  /*2c00*/  BSSY B1, `(.L_x_42) ;  /* 0x0000009000017945 */ /* 0x000fe20003800000 */
[----:B------:R-:W-:-:S03]  /*2c10*/  ISETP.GT.AND P1, PT, R3, 0x8, PT ;  /* 0x000000080300780c */ /* 0x000fc60003f24270 */
[----:B------:R-:W-:Y:S01]  /*2c20*/  FMUL R12, R13, R90 ;  /* 0x0000005a0d0c7220 */ /* 0x000fe20000400000 */
[----:B------:R-:W-:-:S03]  /*2c30*/  ISETP.GT.AND P2, PT, R0, RZ, P1 ;  /* 0x000000ff0000720c */ /* 0x000fc60000f44270 */
[----:B------:R-:W-:-:S05]  /*2c40*/  FFMA R27, R27, R89, R12 ;  /* 0x000000591b1b7223 */ /* 0x000fca000000000c */
[----:B------:R-:W-:-:S05]  /*2c50*/  F2FP.TF32.F32.PACK_B R27, R27 ;  /* 0x0000001bff1b723e */ /* 0x000fca00024050ff */
[----:B------:R4:W-:Y:S01]  /*2c60*/  @P0 STG.E desc[UR36][R10.64+0x4], R27 ;  /* 0x0000041b0a000986 */ /* 0x0009e2000c101924 */
[----:B------:R-:W-:Y:S05]  /*2c70*/  @!P2 BRA `(.L_x_43) ;  /* 0x000000000004a947 */ /* 0x000fea0003800000 */
[----:B------:R0:W5:Y:S02]  /*2c80*/  LDG.E.LTC128B R18, desc[UR36][R4.64+0x20] ;  /* 0x0000202404127981 */ /* 0x000164000c1e1920 */
.L_x_43:
[----:B------:R-:W-:Y:S05]  /*2c90*/  BSYNC B1 ;  /* 0x0000000000017941 */ /* 0x000fea0003800000 */
.L_x_42:
        /* <DEDUP_REMOVED lines=10> */
.L_x_45:
[----:B------:R-:W-:Y:S05]  /*2d40*/  BSYNC B1 ;  /* 0x0000000000017941 */ /* 0x000fea0003800000 */
.L_x_44:
[----:B0----5:R-:W-:Y:S01]  /*2d50*/  LOP3.LUT R13, R18, 0xffffe000, RZ, 0xc0, !PT ;  /* 0xffffe000120d7812 */ /* 0x021fe200078ec0ff */
[----:B------:R-:W-:Y:S01]  /*2d60*/  BSSY B1, `(.L_x_46) ;  /* 0x0000008000017945 */ /* 0x000fe20003800000 */
[----:B------:R-:W-:-:S03]  /*2d70*/  ISETP.GT.AND P1, PT, R0, 0x8, P1 ;  /* 0x000000080000780c */ /* 0x000fc60000f24270 */
[----:B------:R-:W-:-:S04]  /*2d80*/  FMUL R12, R13, R90 ;  /* 0x0000005a0d0c7220 */ /* 0x000fc80000400000 */
[----:B------:R-:W-:-:S05]  /*2d90*/  FFMA R29, R29, R89, R12 ;  /* 0x000000591d1d7223 */ /* 0x000fca000000000c */
[----:B------:R-:W-:-:S05]  /*2da0*/  F2FP.TF32.F32.PACK_B R29, R29 ;  /* 0x0000001dff1d723e */ /* 0x000fca00024050ff */
[----:B------:R0:W-:Y:S01]  /*2db0*/  @P3 STG.E desc[UR36][R8.64+0x24], R29 ;  /* 0x0000241d08003986 */ /* 0x0001e2000c101924 */
[----:B------:R-:W-:Y:S05]  /*2dc0*/  @!P1 BRA `(.L_x_47) ;  /* 0x0000000000049947 */ /* 0x000fea0003800000 */
[----:B------:R0:W5:Y:S02]  /*2dd0*/  LDG.E.LTC128B R18, desc[UR36][R6.64+0x20] ;  /* 0x0000202406127981 */ /* 0x000164000c1e1920 */
.L_x_47:
[----:B------:R-:W-:Y:S05]  /*2de0*/  BSYNC B1 ;  /* 0x0000000000017941 */ /* 0x000fea0003800000 */
.L_x_46:
[----:B-----5:R-:W-:Y:S01]  /*2df0*/  LOP3.LUT R13, R18, 0xffffe000, RZ, 0xc0, !PT ;  /* 0xffffe000120d7812 */ /* 0x020fe200078ec0ff */
        /* <DEDUP_REMOVED lines=8> */
.L_x_49:
[----:B------:R-:W-:Y:S05]  /*2e80*/  BSYNC B1 ;  /* 0x0000000000017941 */ /* 0x000fea0003800000 */
.L_x_48:
[----:B0----5:R-:W-:Y:S01]  /*2e90*/  LOP3.LUT R13, R18, 0xffffe000, RZ, 0xc0, !PT ;  /* 0xffffe000120d7812 */ /* 0x021fe200078ec0ff */
        /* <DEDUP_REMOVED lines=9> */
.L_x_51:
[----:B------:R-:W-:Y:S05]  /*2f30*/  BSYNC B1 ;  /* 0x0000000000017941 */ /* 0x000fea0003800000 */
.L_x_50:
        /* <DEDUP_REMOVED lines=10> */
.L_x_53:
[----:B------:R-:W-:Y:S05]  /*2fe0*/  BSYNC B1 ;  /* 0x0000000000017941 */ /* 0x000fea0003800000 */
.L_x_52:
        /* <DEDUP_REMOVED lines=9> */
.L_x_55:
[----:B------:R-:W-:Y:S05]  /*3080*/  BSYNC B1 ;  /* 0x0000000000017941 */ /* 0x000fea0003800000 */
.L_x_54:
        /* <DEDUP_REMOVED lines=9> */
.L_x_57:
[----:B------:R-:W-:Y:S05]  /*3120*/  BSYNC B1 ;  /* 0x0000000000017941 */ /* 0x000fea0003800000 */
.L_x_56:
        /* <DEDUP_REMOVED lines=10> */
.L_x_59:
[----:B------:R-:W-:Y:S05]  /*31d0*/  BSYNC B1 ;  /* 0x0000000000017941 */ /* 0x000fea0003800000 */
.L_x_58:
        /* <DEDUP_REMOVED lines=10> */
.L_x_61:
[----:B------:R-:W-:Y:S05]  /*3280*/  BSYNC B1 ;  /* 0x0000000000017941 */ /* 0x000fea0003800000 */
.L_x_60:
        /* <DEDUP_REMOVED lines=9> */
.L_x_63:
[----:B------:R-:W-:Y:S05]  /*3320*/  BSYNC B1 ;  /* 0x0000000000017941 */ /* 0x000fea0003800000 */
.L_x_62:
        /* <DEDUP_REMOVED lines=9> */
.L_x_65:
[----:B------:R-:W-:Y:S05]  /*33c0*/  BSYNC B1 ;  /* 0x0000000000017941 */ /* 0x000fea0003800000 */
.L_x_64:
        /* <DEDUP_REMOVED lines=10> */
.L_x_67:
[----:B------:R-:W-:Y:S05]  /*3470*/  BSYNC B1 ;  /* 0x0000000000017941 */ /* 0x000fea0003800000 */
.L_x_66:
        /* <DEDUP_REMOVED lines=10> */
.L_x_69:
[----:B------:R-:W-:Y:S05]  /*3520*/  BSYNC B1 ;  /* 0x0000000000017941 */ /* 0x000fea0003800000 */
.L_x_68:
        /* <DEDUP_REMOVED lines=9> */
.L_x_71:
[----:B------:R-:W-:Y:S05]  /*35c0*/  BSYNC B1 ;  /* 0x0000000000017941 */ /* 0x000fea0003800000 */
.L_x_70:
        /* <DEDUP_REMOVED lines=9> */
.L_x_73:
[----:B------:R-:W-:Y:S05]  /*3660*/  BSYNC B1 ;  /* 0x0000000000017941 */ /* 0x000fea0003800000 */
.L_x_72:
        /* <DEDUP_REMOVED lines=10> */
.L_x_75:
[----:B------:R-:W-:Y:S05]  /*3710*/  BSYNC B1 ;  /* 0x0000000000017941 */ /* 0x000fea0003800000 */
.L_x_74:
        /* <DEDUP_REMOVED lines=10> */
.L_x_77:
[----:B------:R-:W-:Y:S05]  /*37c0*/  BSYNC B1 ;  /* 0x0000000000017941 */ /* 0x000fea0003800000 */
.L_x_76:
        /* <DEDUP_REMOVED lines=9> */
.L_x_79:
[----:B------:R-:W-:Y:S05]  /*3860*/  BSYNC B1 ;  /* 0x0000000000017941 */ /* 0x000fea0003800000 */
.L_x_78:
        /* <DEDUP_REMOVED lines=9> */
.L_x_81:
[----:B------:R-:W-:Y:S05]  /*3900*/  BSYNC B1 ;  /* 0x0000000000017941 */ /* 0x000fea0003800000 */
.L_x_80:
        /* <DEDUP_REMOVED lines=10> */
.L_x_83:
[----:B------:R-:W-:Y:S05]  /*39b0*/  BSYNC B1 ;  /* 0x0000000000017941 */ /* 0x000fea0003800000 */
.L_x_82:
        /* <DEDUP_REMOVED lines=10> */
.L_x_85:
[----:B------:R-:W-:Y:S05]  /*3a60*/  BSYNC B1 ;  /* 0x0000000000017941 */ /* 0x000fea0003800000 */
.L_x_84:
        /* <DEDUP_REMOVED lines=9> */
.L_x_87:
[----:B------:R-:W-:Y:S05]  /*3b00*/  BSYNC B1 ;  /* 0x0000000000017941 */ /* 0x000fea0003800000 */
.L_x_86:
        /* <DEDUP_REMOVED lines=9> */
.L_x_89:
[----:B------:R-:W-:Y:S05]  /*3ba0*/  BSYNC B1 ;  /* 0x0000000000017941 */ /* 0x000fea0003800000 */
.L_x_88:
        /* <DEDUP_REMOVED lines=10> */
.L_x_91:
[----:B------:R-:W-:Y:S05]  /*3c50*/  BSYNC B1 ;  /* 0x0000000000017941 */ /* 0x000fea0003800000 */
.L_x_90:
        /* <DEDUP_REMOVED lines=10> */
.L_x_93:
[----:B------:R-:W-:Y:S05]  /*3d00*/  BSYNC B1 ;  /* 0x0000000000017941 */ /* 0x000fea0003800000 */
.L_x_92:
        /* <DEDUP_REMOVED lines=9> */
.L_x_95:
[----:B------:R-:W-:Y:S05]  /*3da0*/  BSYNC B1 ;  /* 0x0000000000017941 */ /* 0x000fea0003800000 */
.L_x_94:
        /* <DEDUP_REMOVED lines=9> */
.L_x_97:
[----:B------:R-:W-:Y:S05]  /*3e40*/  BSYNC B1 ;  /* 0x0000000000017941 */ /* 0x000fea0003800000 */
.L_x_96:
        /* <DEDUP_REMOVED lines=10> */
.L_x_99:
[----:B------:R-:W-:Y:S05]  /*3ef0*/  BSYNC B1 ;  /* 0x0000000000017941 */ /* 0x000fea0003800000 */
.L_x_98:
        /* <DEDUP_REMOVED lines=10> */
.L_x_101:
[----:B------:R-:W-:Y:S05]  /*3fa0*/  BSYNC B1 ;  /* 0x0000000000017941 */ /* 0x000fea0003800000 */
.L_x_100:
        /* <DEDUP_REMOVED lines=9> */
.L_x_103:
[----:B------:R-:W-:Y:S05]  /*4040*/  BSYNC B1 ;  /* 0x0000000000017941 */ /* 0x000fea0003800000 */
.L_x_102:
        /* <DEDUP_REMOVED lines=9> */
.L_x_105:
[----:B------:R-:W-:Y:S05]  /*40e0*/  BSYNC B1 ;  /* 0x0000000000017941 */ /* 0x000fea0003800000 */
.L_x_104:
        /* <DEDUP_REMOVED lines=10> */
.L_x_107:
[----:B------:R-:W-:Y:S05]  /*4190*/  BSYNC B1 ;  /* 0x0000000000017941 */ /* 0x000fea0003800000 */
.L_x_106:
        /* <DEDUP_REMOVED lines=10> */
.L_x_109:
[----:B------:R-:W-:Y:S05]  /*4240*/  BSYNC B1 ;  /* 0x0000000000017941 */ /* 0x000fea0003800000 */
.L_x_108:
        /* <DEDUP_REMOVED lines=9> */
.L_x_111:
[----:B------:R-:W-:Y:S05]  /*42e0*/  BSYNC B1 ;  /* 0x0000000000017941 */ /* 0x000fea0003800000 */
.L_x_110:
        /* <DEDUP_REMOVED lines=9> */
.L_x_113:
[----:B------:R-:W-:Y:S05]  /*4380*/  BSYNC B1 ;  /* 0x0000000000017941 */ /* 0x000fea0003800000 */
.L_x_112:
        /* <DEDUP_REMOVED lines=10> */
.L_x_115:
[----:B------:R-:W-:Y:S05]  /*4430*/  BSYNC B1 ;  /* 0x0000000000017941 */ /* 0x000fea0003800000 */
.L_x_114:
        /* <DEDUP_REMOVED lines=10> */
.L_x_117:
[----:B------:R-:W-:Y:S05]  /*44e0*/  BSYNC B1 ;  /* 0x0000000000017941 */ /* 0x000fea0003800000 */
.L_x_116:
        /* <DEDUP_REMOVED lines=9> */
.L_x_119:
[----:B------:R-:W-:Y:S05]  /*4580*/  BSYNC B1 ;  /* 0x0000000000017941 */ /* 0x000fea0003800000 */
.L_x_118:
        /* <DEDUP_REMOVED lines=9> */
.L_x_121:
[----:B------:R-:W-:Y:S05]  /*4620*/  BSYNC B1 ;  /* 0x0000000000017941 */ /* 0x000fea0003800000 */
.L_x_120:
        /* <DEDUP_REMOVED lines=10> */
.L_x_123:
[----:B------:R-:W-:Y:S05]  /*46d0*/  BSYNC B1 ;  /* 0x0000000000017941 */ /* 0x000fea0003800000 */
.L_x_122:
        /* <DEDUP_REMOVED lines=10> */
.L_x_125:
[----:B------:R-:W-:Y:S05]  /*4780*/  BSYNC B1 ;  /* 0x0000000000017941 */ /* 0x000fea0003800000 */
.L_x_124:
        /* <DEDUP_REMOVED lines=9> */
.L_x_127:
[----:B------:R-:W-:Y:S05]  /*4820*/  BSYNC B1 ;  /* 0x0000000000017941 */ /* 0x000fea0003800000 */
.L_x_126:
        /* <DEDUP_REMOVED lines=9> */
.L_x_129:
[----:B------:R-:W-:Y:S05]  /*48c0*/  BSYNC B1 ;  /* 0x0000000000017941 */ /* 0x000fea0003800000 */
.L_x_128:
        /* <DEDUP_REMOVED lines=10> */
.L_x_131:
[----:B------:R-:W-:Y:S05]  /*4970*/  BSYNC B1 ;  /* 0x0000000000017941 */ /* 0x000fea0003800000 */
.L_x_130:
        /* <DEDUP_REMOVED lines=10> */
.L_x_133:
[----:B------:R-:W-:Y:S05]  /*4a20*/  BSYNC B1 ;  /* 0x0000000000017941 */ /* 0x000fea0003800000 */
.L_x_132:
        /* <DEDUP_REMOVED lines=9> */
.L_x_135:
[----:B------:R-:W-:Y:S05]  /*4ac0*/  BSYNC B1 ;  /* 0x0000000000017941 */ /* 0x000fea0003800000 */
.L_x_134:
        /* <DEDUP_REMOVED lines=9> */
.L_x_137:
[----:B------:R-:W-:Y:S05]  /*4b60*/  BSYNC B1 ;  /* 0x0000000000017941 */ /* 0x000fea0003800000 */
.L_x_136:
        /* <DEDUP_REMOVED lines=10> */
.L_x_139:
[----:B------:R-:W-:Y:S05]  /*4c10*/  BSYNC B1 ;  /* 0x0000000000017941 */ /* 0x000fea0003800000 */
.L_x_138:
        /* <DEDUP_REMOVED lines=10> */
.L_x_141:
[----:B------:R-:W-:Y:S05]  /*4cc0*/  BSYNC B1 ;  /* 0x0000000000017941 */ /* 0x000fea0003800000 */
.L_x_140:
        /* <DEDUP_REMOVED lines=9> */
.L_x_143:
[----:B------:R-:W-:Y:S05]  /*4d60*/  BSYNC B1 ;  /* 0x0000000000017941 */ /* 0x000fea0003800000 */
.L_x_142:
        /* <DEDUP_REMOVED lines=9> */
.L_x_145:
[----:B------:R-:W-:Y:S05]  /*4e00*/  BSYNC B1 ;  /* 0x0000000000017941 */ /* 0x000fea0003800000 */
.L_x_144:
        /* <DEDUP_REMOVED lines=10> */
.L_x_147:
[----:B------:R-:W-:Y:S05]  /*4eb0*/  BSYNC B1 ;  /* 0x0000000000017941 */ /* 0x000fea0003800000 */
.L_x_146:
        /* <DEDUP_REMOVED lines=10> */
.L_x_149:
[----:B------:R-:W-:Y:S05]  /*4f60*/  BSYNC B1 ;  /* 0x0000000000017941 */ /* 0x000fea0003800000 */
.L_x_148:
        /* <DEDUP_REMOVED lines=9> */
.L_x_151:
[----:B------:R-:W-:Y:S05]  /*5000*/  BSYNC B1 ;  /* 0x0000000000017941 */ /* 0x000fea0003800000 */
.L_x_150:
        /* <DEDUP_REMOVED lines=9> */
.L_x_153:
[----:B------:R-:W-:Y:S05]  /*50a0*/  BSYNC B1 ;  /* 0x0000000000017941 */ /* 0x000fea0003800000 */
.L_x_152:
        /* <DEDUP_REMOVED lines=10> */
.L_x_155:
[----:B------:R-:W-:Y:S05]  /*5150*/  BSYNC B1 ;  /* 0x0000000000017941 */ /* 0x000fea0003800000 */
.L_x_154:
        /* <DEDUP_REMOVED lines=10> */
.L_x_157:
[----:B------:R-:W-:Y:S05]  /*5200*/  BSYNC B1 ;  /* 0x0000000000017941 */ /* 0x000fea0003800000 */
.L_x_156:
[----:B-----5:R-:W-:Y:S01]  /*5210*/  LOP3.LUT R3, R18, 0xffffe000, RZ, 0xc0, !PT ;  /* 0xffffe00012037812 */ /* 0x020fe200078ec0ff */
[----:B------:R-:W-:Y:S01]  /*5220*/  BSSY B1, `(.L_x_158) ;  /* 0x0000008000017945 */ /* 0x000fe20003800000 */
[----:B------:R-:W-:-:S03]  /*5230*/  ISETP.GT.AND P1, PT, R0, 0x8, P1 ;  /* 0x000000080000780c */ /* 0x000fc60000f24270 */
[----:B01----:R-:W-:-:S04]  /*5240*/  FMUL R4, R3, R90 ;  /* 0x0000005a03047220 */ /* 0x003fc80000400000 */
[----:B------:R-:W-:-:S05]  /*5250*/  FFMA R85, R85, R89, R4 ;  /* 0x0000005955557223 */ /* 0x000fca0000000004 */
[----:B------:R-:W-:-:S05]  /*5260*/  F2FP.TF32.F32.PACK_B R85, R85 ;  /* 0x00000055ff55723e */ /* 0x000fca00024050ff */
[----:B------:R0:W-:Y:S01]  /*5270*/  @P3 STG.E desc[UR36][R8.64+0x1e4], R85 ;  /* 0x0001e45508003986 */ /* 0x0001e2000c101924 */
[----:B------:R-:W-:Y:S05]  /*5280*/  @!P1 BRA `(.L_x_159) ;  /* 0x0000000000049947 */ /* 0x000fea0003800000 */
[----:B------:R1:W5:Y:S02]  /*5290*/  LDG.E.LTC128B R18, desc[UR36][R6.64+0x1e0] ;  /* 0x0001e02406127981 */ /* 0x000364000c1e1920 */
.L_x_159:
[----:B------:R-:W-:Y:S05]  /*52a0*/  BSYNC B1 ;  /* 0x0000000000017941 */ /* 0x000fea0003800000 */
.L_x_158:
[----:B-----5:R-:W-:Y:S01]  /*52b0*/  LOP3.LUT R3, R18, 0xffffe000, RZ, 0xc0, !PT ;  /* 0xffffe00012037812 */ /* 0x020fe200078ec0ff */
[----:B------:R-:W-:Y:S01]  /*52c0*/  @P1 IMAD.MOV.U32 R4, RZ, RZ, R10 ;  /* 0x000000ffff041224 */ /* 0x000fe200078e000a */
[----:B------:R-:W-:Y:S01]  /*52d0*/  ISETP.GT.AND P0, PT, R0, 0x8, P0 ;  /* 0x000000080000780c */ /* 0x000fe20000704270 */
[----:B------:R-:W-:Y:S01]  /*52e0*/  @P1 IMAD.MOV.U32 R5, RZ, RZ, R11 ;  /* 0x000000ffff051224 */ /* 0x000fe200078e000b */
[----:B------:R-:W-:Y:S01]  /*52f0*/  BSSY B1, `(.L_x_160) ;  /* 0x0000007000017945 */ /* 0x000fe20003800000 */
[----:B------:R-:W-:-:S04]  /*5300*/  FMUL R3, R3, R90 ;  /* 0x0000005a03037220 */ /* 0x000fc80000400000 */
[----:B------:R-:W-:-:S05]  /*5310*/  FFMA R3, R86, R89, R3 ;  /* 0x0000005956037223 */ /* 0x000fca0000000003 */
[----:B------:R-:W-:-:S05]  /*5320*/  F2FP.TF32.F32.PACK_B R3, R3 ;  /* 0x00000003ff03723e */ /* 0x000fca00024050ff */
[----:B------:R0:W-:Y:S01]  /*5330*/  @P1 STG.E desc[UR36][R4.64+0x1e0], R3 ;  /* 0x0001e00304001986 */ /* 0x0001e2000c101924 */
[----:B------:R-:W-:Y:S05]  /*5340*/  @!P0 BRA `(.L_x_161) ;  /* 0x0000000000048947 */ /* 0x000fea0003800000 */
[----:B------:R0:W5:Y:S02]  /*5350*/  LDG.E.LTC128B R18, desc[UR36][R6.64+0x1e4] ;  /* 0x0001e42406127981 */ /* 0x000164000c1e1920 */
.L_x_161:
[----:B------:R-:W-:Y:S05]  /*5360*/  BSYNC B1 ;  /* 0x0000000000017941 */ /* 0x000fea0003800000 */
.L_x_160:
[----:B------:R-:W-:Y:S05]  /*5370*/  @!P0 BRA `(.L_x_162) ;  /* 0x0000001000b08947 */ /* 0x000fea0003800000 */
[----:B0----5:R-:W-:-:S05]  /*5380*/  LOP3.LUT R3, R18, 0xffffe000, RZ, 0xc0, !PT ;  /* 0xffffe00012037812 */ /* 0x021fca00078ec0ff */
[----:B------:R-:W-:-:S04]  /*5390*/  FMUL R0, R3, R90 ;  /* 0x0000005a03007220 */ /* 0x000fc80000400000 */
[----:B------:R-:W-:-:S05]  /*53a0*/  FFMA R87, R87, R89, R0 ;  /* 0x0000005957577223 */ /* 0x000fca0000000000 */
[----:B------:R-:W-:-:S05]  /*53b0*/  F2FP.TF32.F32.PACK_B R87, R87 ;  /* 0x00000057ff57723e */ /* 0x000fca00024050ff */
[----:B------:R0:W-:Y:S01]  /*53c0*/  STG.E desc[UR36][R10.64+0x1e4], R87 ;  /* 0x0001e4570a007986 */ /* 0x0001e2000c101924 */
[----:B------:R-:W-:Y:S05]  /*53d0*/  BRA `(.L_x_162) ;  /* 0x0000001000987947 */ /* 0x000fea0003800000 */
.L_x_37:
[----:B------:R-:W-:Y:S01]  /*53e0*/  ISETP.GT.AND P4, PT, R3, 0x1, PT ;  /* 0x000000010300780c */ /* 0x000fe20003f84270 */
[----:B------:R-:W-:Y:S01]  /*53f0*/  ULDC.64 UR4, c[0x0][0x5c0] ;  /* 0x0001700000047ab9 */ /* 0x000fe20000000a00 */
[-C--:B------:R-:W-:Y:S01]  /*5400*/  FMUL R9, R24, R89.reuse ;  /* 0x0000005918097220 */ /* 0x080fe20000400000 */
[----:B------:R-:W-:Y:S01]  /*5410*/  LEA R4, P1, R106, UR4, 0x2 ;  /* 0x000000046a047c11 */ /* 0x000fe2000f8210ff */
[-C--:B------:R-:W-:Y:S01]  /*5420*/  FMUL R25, R25, R89.reuse ;  /* 0x0000005919197220 */ /* 0x080fe20000400000 */
[----:B------:R-:W-:Y:S01]  /*5430*/  ISETP.GT.AND P0, PT, R0, RZ, P4 ;  /* 0x000000ff0000720c */ /* 0x000fe20002704270 */
[-C--:B------:R-:W-:Y:S01]  /*5440*/  FMUL R11, R26, R89.reuse ;  /* 0x000000591a0b7220 */ /* 0x080fe20000400000 */
[----:B------:R-:W-:Y:S01]  /*5450*/  ISETP.GT.AND P2, PT, R0, 0x8, P2 ;  /* 0x000000080000780c */ /* 0x000fe20001744270 */
[-C--:B------:R-:W-:Y:S01]  /*5460*/  FMUL R27, R27, R89.reuse ;  /* 0x000000591b1b7220 */ /* 0x080fe20000400000 */
[----:B------:R-:W-:Y:S01]  /*5470*/  LEA.HI.X R5, R106, UR5, R115, 0x2, P1 ;  /* 0x000000056a057c11 */ /* 0x000fe200088f1473 */
[----:B------:R-:W-:Y:S01]  /*5480*/  FMUL R29, R29, R89 ;  /* 0x000000591d1d7220 */ /* 0x000fe20000400000 */
[----:B------:R-:W-:Y:S01]  /*5490*/  F2FP.TF32.F32.PACK_B R9, R9 ;  /* 0x00000009ff09723e */ /* 0x000fe200024050ff */
[-C--:B------:R-:W-:Y:S01]  /*54a0*/  FMUL R31, R31, R89.reuse ;  /* 0x000000591f1f7220 */ /* 0x080fe20000400000 */
[----:B------:R-:W-:Y:S01]  /*54b0*/  SHF.L.U64.HI R7, R91, 0x2, R96 ;  /* 0x000000025b077819 */ /* 0x000fe20000010260 */
[----:B------:R-:W-:Y:S01]  /*54c0*/  FMUL R33, R33, R89 ;  /* 0x0000005921217220 */ /* 0x000fe20000400000 */
[----:B------:R-:W-:Y:S01]  /*54d0*/  LEA R6, P1, R91, R4, 0x2 ;  /* 0x000000045b067211 */ /* 0x000fe200078210ff */
[----:B------:R0:W-:Y:S01]  /*54e0*/  @P3 STG.E desc[UR36][R4.64], R9 ;  /* 0x0000000904003986 */ /* 0x0001e2000c101924 */
[----:B------:R-:W-:Y:S01]  /*54f0*/  F2FP.TF32.F32.PACK_B R25, R25 ;  /* 0x00000019ff19723e */ /* 0x000fe200024050ff */
[----:B------:R-:W-:Y:S01]  /*5500*/  FMUL R13, R34, R89 ;  /* 0x00000059220d7220 */ /* 0x000fe20000400000 */
[----:B------:R-:W-:Y:S01]  /*5510*/  F2FP.TF32.F32.PACK_B R11, R11 ;  /* 0x0000000bff0b723e */ /* 0x000fe200024050ff */
[----:B------:R-:W-:Y:S01]  /*5520*/  IMAD.X R7, R7, 0x1, R5, P1 ;  /* 0x0000000107077824 */ /* 0x000fe200008e0605 */
[C---:B------:R-:W-:Y:S01]  /*5530*/  ISETP.GT.AND P3, PT, R3.reuse, 0x8, PT ;  /* 0x000000080300780c */ /* 0x040fe20003f64270 */
[----:B------:R-:W-:Y:S01]  /*5540*/  @P0 STG.E desc[UR36][R4.64+0x4], R25 ;  /* 0x0000041904000986 */ /* 0x000fe2000c101924 */
[----:B------:R-:W-:Y:S01]  /*5550*/  ISETP.GT.AND P0, PT, R3, 0x9, PT ;  /* 0x000000090300780c */ /* 0x000fe20003f04270 */
[-C--:B------:R-:W-:Y:S01]  /*5560*/  FMUL R35, R35, R89.reuse ;  /* 0x0000005923237220 */ /* 0x080fe20000400000 */
[C---:B------:R-:W-:Y:S01]  /*5570*/  ISETP.GT.AND P4, PT, R0.reuse, 0x8, P4 ;  /* 0x000000080000780c */ /* 0x040fe20002784270 */
[----:B------:R1:W-:Y:S01]  /*5580*/  @P2 STG.E desc[UR36][R6.64], R11 ;  /* 0x0000000b06002986 */ /* 0x0003e2000c101924 */
[----:B------:R-:W-:Y:S01]  /*5590*/  ISETP.GT.AND P1, PT, R0, RZ, P3 ;  /* 0x000000ff0000720c */ /* 0x000fe20001f24270 */
[-C--:B0-----:R-:W-:Y:S01]  /*55a0*/  FMUL R9, R28, R89.reuse ;  /* 0x000000591c097220 */ /* 0x081fe20000400000 */
[C---:B------:R-:W-:Y:S01]  /*55b0*/  ISETP.GT.AND P2, PT, R0.reuse, RZ, P0 ;  /* 0x000000ff0000720c */ /* 0x040fe20000744270 */
[-C--:B------:R-:W-:Y:S01]  /*55c0*/  FMUL R37, R37, R89.reuse ;  /* 0x0000005925257220 */ /* 0x080fe20000400000 */
[----:B------:R-:W-:Y:S01]  /*55d0*/  ISETP.GT.AND P3, PT, R0, 0x8, P3 ;  /* 0x000000080000780c */ /* 0x000fe20001f64270 */
[----:B------:R-:W-:Y:S01]  /*55e0*/  FMUL R39, R39, R89 ;  /* 0x0000005927277220 */ /* 0x000fe20000400000 */
[----:B------:R-:W-:Y:S01]  /*55f0*/  F2FP.TF32.F32.PACK_B R27, R27 ;  /* 0x0000001bff1b723e */ /* 0x000fe200024050ff */
[----:B------:R-:W-:Y:S01]  /*5600*/  FMUL R41, R41, R89 ;  /* 0x0000005929297220 */ /* 0x000fe20000400000 */
[----:B------:R-:W-:Y:S01]  /*5610*/  F2FP.TF32.F32.PACK_B R9, R9 ;  /* 0x00000009ff09723e */ /* 0x000fe200024050ff */
[----:B------:R-:W-:Y:S01]  /*5620*/  FMUL R43, R43, R89 ;  /* 0x000000592b2b7220 */ /* 0x000fe20000400000 */
[----:B------:R-:W-:Y:S01]  /*5630*/  F2FP.TF32.F32.PACK_B R29, R29 ;  /* 0x0000001dff1d723e */ /* 0x000fe200024050ff */
[-C--:B-1----:R-:W-:Y:S01]  /*5640*/  FMUL R11, R30, R89.reuse ;  /* 0x000000591e0b7220 */ /* 0x082fe20000400000 */
[----:B------:R-:W-:Y:S01]  /*5650*/  @P4 STG.E desc[UR36][R6.64+0x4], R27 ;  /* 0x0000041b06004986 */ /* 0x000fe2000c101924 */
[----:B------:R-:W-:Y:S01]  /*5660*/  ISETP.GT.AND P4, PT, R3, 0x11, PT ;  /* 0x000000110300780c */ /* 0x000fe20003f84270 */
[----:B------:R-:W-:Y:S01]  /*5670*/  FMUL R45, R45, R89 ;  /* 0x000000592d2d7220 */ /* 0x000fe20000400000 */
[C---:B------:R-:W-:Y:S01]  /*5680*/  ISETP.GT.AND P0, PT, R0.reuse, 0x8, P0 ;  /* 0x000000080000780c */ /* 0x040fe20000704270 */
[----:B------:R0:W-:Y:S01]  /*5690*/  @P1 STG.E desc[UR36][R4.64+0x20], R9 ;  /* 0x0000200904001986 */ /* 0x0001e2000c101924 */
[----:B------:R-:W-:Y:S01]  /*56a0*/  F2FP.TF32.F32.PACK_B R11, R11 ;  /* 0x0000000bff0b723e */ /* 0x000fe200024050ff */
[----:B------:R-:W-:Y:S01]  /*56b0*/  FMUL R47, R47, R89 ;  /* 0x000000592f2f7220 */ /* 0x000fe20000400000 */
[----:B------:R-:W-:Y:S01]  /*56c0*/  F2FP.TF32.F32.PACK_B R31, R31 ;  /* 0x0000001fff1f723e */ /* 0x000fe200024050ff */
[----:B------:R-:W-:Y:S01]  /*56d0*/  @P2 STG.E desc[UR36][R4.64+0x24], R29 ;  /* 0x0000241d04002986 */ /* 0x000fe2000c101924 */
[----:B------:R-:W-:Y:S01]  /*56e0*/  ISETP.GT.AND P2, PT, R3, 0x10, PT ;  /* 0x000000100300780c */ /* 0x000fe20003f44270 */
[----:B------:R-:W-:Y:S01]  /*56f0*/  FMUL R49, R49, R89 ;  /* 0x0000005931317220 */ /* 0x000fe20000400000 */
[----:B------:R-:W-:Y:S01]  /*5700*/  F2FP.TF32.F32.PACK_B R33, R33 ;  /* 0x00000021ff21723e */ /* 0x000fe200024050ff */
[----:B------:R1:W-:Y:S01]  /*5710*/  @P3 STG.E desc[UR36][R6.64+0x20], R11 ;  /* 0x0000200b06003986 */ /* 0x0003e2000c101924 */
[C---:B------:R-:W-:Y:S01]  /*5720*/  ISETP.GT.AND P1, PT, R0.reuse, RZ, P2 ;  /* 0x000000ff0000720c */ /* 0x040fe20001724270 */
[-C--:B------:R-:W-:Y:S01]  /*5730*/  FMUL R51, R51, R89.reuse ;  /* 0x0000005933337220 */ /* 0x080fe20000400000 */
[----:B------:R-:W-:Y:S01]  /*5740*/  ISETP.GT.AND P3, PT, R0, RZ, P4 ;  /* 0x000000ff0000720c */ /* 0x000fe20002764270 */
[----:B0-----:R-:W-:Y:S01]  /*5750*/  FMUL R9, R32, R89 ;  /* 0x0000005920097220 */ /* 0x001fe20000400000 */
[----:B------:R-:W-:Y:S01]  /*5760*/  ISETP.GT.AND P2, PT, R0, 0x8, P2 ;  /* 0x000000080000780c */ /* 0x000fe20001744270 */
[----:B------:R-:W-:Y:S01]  /*5770*/  @P0 STG.E desc[UR36][R6.64+0x24], R31 ;  /* 0x0000241f06000986 */ /* 0x000fe2000c101924 */
[----:B------:R-:W-:Y:S01]  /*5780*/  F2FP.TF32.F32.PACK_B R13, R13 ;  /* 0x0000000dff0d723e */ /* 0x000fe200024050ff */
[----:B------:R-:W-:Y:S01]  /*5790*/  FMUL R53, R53, R89 ;  /* 0x0000005935357220 */ /* 0x000fe20000400000 */
[----:B------:R-:W-:Y:S01]  /*57a0*/  F2FP.TF32.F32.PACK_B R9, R9 ;  /* 0x00000009ff09723e */ /* 0x000fe200024050ff */
[-C--:B------:R-:W-:Y:S01]  /*57b0*/  FMUL R55, R55, R89.reuse ;  /* 0x0000005937377220 */ /* 0x080fe20000400000 */
[----:B------:R-:W-:Y:S01]  /*57c0*/  ISETP.GT.AND P0, PT, R3, 0x19, PT ;  /* 0x000000190300780c */ /* 0x000fe20003f04270 */
[----:B-1----:R-:W-:Y:S01]  /*57d0*/  FMUL R11, R38, R89 ;  /* 0x00000059260b7220 */ /* 0x002fe20000400000 */
        /* <DEDUP_REMOVED lines=13> */
[-C--:B0-----:R-:W-:Y:S01]  /*58b0*/  FMUL R9, R36, R89.reuse ;  /* 0x0000005924097220 */ /* 0x081fe20000400000 */
[C---:B------:R-:W-:Y:S01]  /*58c0*/  ISETP.GT.AND P3, PT, R0.reuse, 0x8, P3 ;  /* 0x000000080000780c */ /* 0x040fe20001f64270 */
[----:B------:R-:W-:Y:S01]  /*58d0*/  @P4 STG.E desc[UR36][R6.64+0x44], R35 ;  /* 0x0000442306004986 */ /* 0x000fe2000c101924 */
[----:B------:R-:W-:Y:S01]  /*58e0*/  ISETP.GT.AND P4, PT, R3, 0x21, PT ;  /* 0x000000210300780c */ /* 0x000fe20003f84270 */
[----:B------:R-:W-:Y:S01]  /*58f0*/  FMUL R63, R63, R89 ;  /* 0x000000593f3f7220 */ /* 0x000fe20000400000 */
[----:B------:R-:W-:Y:S01]  /*5900*/  F2FP.TF32.F32.PACK_B R9, R9 ;  /* 0x00000009ff09723e */ /* 0x000fe200024050ff */
[-C--:B------:R-:W-:Y:S01]  /*5910*/  FMUL R65, R65, R89.reuse ;  /* 0x0000005941417220 */ /* 0x080fe20000400000 */
[----:B------:R-:W-:Y:S01]  /*5920*/  ISETP.GT.AND P0, PT, R0, 0x8, P0 ;  /* 0x000000080000780c */ /* 0x000fe20000704270 */
[----:B-1----:R-:W-:Y:S01]  /*5930*/  FMUL R13, R42, R89 ;  /* 0x000000592a0d7220 */ /* 0x002fe20000400000 */
[----:B------:R-:W-:Y:S01]  /*5940*/  F2FP.TF32.F32.PACK_B R39, R39 ;  /* 0x00000027ff27723e */ /* 0x000fe200024050ff */
        /* <DEDUP_REMOVED lines=15> */
[----:B------:R-:W-:Y:S01]  /*5a40*/  ISETP.GT.AND P4, PT, R0, 0x8, P4 ;  /* 0x000000080000780c */ /* 0x000fe20002784270 */
[----:B------:R-:W-:Y:S01]  /*5a50*/  FMUL R73, R73, R89 ;  /* 0x0000005949497220 */ /* 0x000fe20000400000 */
[----:B------:R-:W-:Y:S01]  /*5a60*/  F2FP.TF32.F32.PACK_B R9, R9 ;  /* 0x00000009ff09723e */ /* 0x000fe200024050ff */
[-C--:B------:R-:W-:Y:S01]  /*5a70*/  FMUL R75, R75, R89.reuse ;  /* 0x000000594b4b7220 */ /* 0x080fe20000400000 */
[----:B------:R-:W-:Y:S01]  /*5a80*/  ISETP.GT.AND P0, PT, R3, 0x29, PT ;  /* 0x000000290300780c */ /* 0x000fe20003f04270 */
        /* <DEDUP_REMOVED lines=21> */
[C---:B------:R-:W-:Y:S01]  /*5be0*/  ISETP.GT.AND P4, PT, R3.reuse, 0x30, PT ;  /* 0x000000300300780c */ /* 0x040fe20003f84270 */
[----:B-1----:R-:W-:Y:S01]  /*5bf0*/  FMUL R13, R50, R89 ;  /* 0x00000059320d7220 */ /* 0x002fe20000400000 */
[----:B------:R-:W-:Y:S01]  /*5c00*/  F2FP.TF32.F32.PACK_B R51, R51 ;  /* 0x00000033ff33723e */ /* 0x000fe200024050ff */
[----:B------:R0:W-:Y:S01]  /*5c10*/  @P1 STG.E desc[UR36][R4.64+0xa0], R9 ;  /* 0x0000a00904001986 */ /* 0x0001e2000c101924 */
[----:B------:R-:W-:Y:S01]  /*5c20*/  ISETP.GT.AND P1, PT, R3, 0x31, PT ;  /* 0x000000310300780c */ /* 0x000fe20003f24270 */
[----:B------:R-:W-:Y:S01]  /*5c30*/  FMUL R87, R87, R89 ;  /* 0x0000005957577220 */ /* 0x000fe20000400000 */
[----:B------:R-:W-:Y:S01]  /*5c40*/  F2FP.TF32.F32.PACK_B R13, R13 ;  /* 0x0000000dff0d723e */ /* 0x000fe200024050ff */
[----:B------:R-:W-:Y:S01]  /*5c50*/  @P2 STG.E desc[UR36][R4.64+0xa4], R45 ;  /* 0x0000a42d04002986 */ /* 0x000fe2000c101924 */
[----:B------:R-:W-:-:S02]  /*5c60*/  ISETP.GT.AND P2, PT, R0, RZ, P4 ;  /* 0x000000ff0000720c */ /* 0x000fc40002744270 */
[----:B------:R-:W-:Y:S01]  /*5c70*/  F2FP.TF32.F32.PACK_B R53, R53 ;  /* 0x00000035ff35723e */ /* 0x000fe200024050ff */
[----:B------:R1:W-:Y:S01]  /*5c80*/  @P3 STG.E desc[UR36][R6.64+0xa0], R11 ;  /* 0x0000a00b06003986 */ /* 0x0003e2000c101924 */
[----:B------:R-:W-:Y:S02]  /*5c90*/  ISETP.GT.AND P3, PT, R0, RZ, P1 ;  /* 0x000000ff0000720c */ /* 0x000fe40000f64270 */
[----:B------:R-:W-:Y:S01]  /*5ca0*/  F2FP.TF32.F32.PACK_B R55, R55 ;  /* 0x00000037ff37723e */ /* 0x000fe200024050ff */
[----:B0-----:R-:W-:Y:S01]  /*5cb0*/  FMUL R9, R48, R89 ;  /* 0x0000005930097220 */ /* 0x001fe20000400000 */
[----:B------:R-:W-:Y:S01]  /*5cc0*/  @P0 STG.E desc[UR36][R6.64+0xa4], R47 ;  /* 0x0000a42f06000986 */ /* 0x000fe2000c101924 */
[----:B------:R-:W-:Y:S02]  /*5cd0*/  ISETP.GT.AND P0, PT, R0, 0x8, P4 ;  /* 0x000000080000780c */ /* 0x000fe40002704270 */
[----:B------:R-:W-:Y:S02]  /*5ce0*/  F2FP.TF32.F32.PACK_B R57, R57 ;  /* 0x00000039ff39723e */ /* 0x000fe400024050ff */
[----:B------:R-:W-:Y:S01]  /*5cf0*/  F2FP.TF32.F32.PACK_B R9, R9 ;  /* 0x00000009ff09723e */ /* 0x000fe200024050ff */
[----:B-1----:R-:W-:Y:S01]  /*5d00*/  FMUL R11, R54, R89 ;  /* 0x00000059360b7220 */ /* 0x002fe20000400000 */
[----:B------:R-:W-:-:S03]  /*5d10*/  F2FP.TF32.F32.PACK_B R59, R59 ;  /* 0x0000003bff3b723e */ /* 0x000fc600024050ff */
[----:B------:R0:W-:Y:S01]  /*5d20*/  @P2 STG.E desc[UR36][R4.64+0xc0], R9 ;  /* 0x0000c00904002986 */ /* 0x0001e2000c101924 */
[C---:B------:R-:W-:Y:S02]  /*5d30*/  ISETP.GT.AND P2, PT, R3.reuse, 0x38, PT ;  /* 0x000000380300780c */ /* 0x040fe40003f44270 */
[----:B------:R-:W-:Y:S01]  /*5d40*/  F2FP.TF32.F32.PACK_B R11, R11 ;  /* 0x0000000bff0b723e */ /* 0x000fe200024050ff */
[----:B------:R-:W-:Y:S01]  /*5d50*/  @P3 STG.E desc[UR36][R4.64+0xc4], R49 ;  /* 0x0000c43104003986 */ /* 0x000fe2000c101924 */
[C---:B------:R-:W-:Y:S02]  /*5d60*/  ISETP.GT.AND P3, PT, R0.reuse, 0x8, P1 ;  /* 0x000000080000780c */ /* 0x040fe40000f64270 */
[----:B------:R-:W-:Y:S01]  /*5d70*/  ISETP.GT.AND P1, PT, R3, 0x39, PT ;  /* 0x000000390300780c */ /* 0x000fe20003f24270 */
[----:B------:R1:W-:Y:S01]  /*5d80*/  @P0 STG.E desc[UR36][R6.64+0xc0], R13 ;  /* 0x0000c00d06000986 */ /* 0x0003e2000c101924 */
[C---:B------:R-:W-:Y:S02]  /*5d90*/  ISETP.GT.AND P4, PT, R0.reuse, RZ, P2 ;  /* 0x000000ff0000720c */ /* 0x040fe40001784270 */
[----:B------:R-:W-:Y:S01]  /*5da0*/  ISETP.GT.AND P0, PT, R0, RZ, P1 ;  /* 0x000000ff0000720c */ /* 0x000fe20000f04270 */
[----:B0-----:R-:W-:Y:S01]  /*5db0*/  FMUL R9, R52, R89 ;  /* 0x0000005934097220 */ /* 0x001fe20000400000 */
[----:B------:R-:W-:-:S02]  /*5dc0*/  ISETP.GT.AND P2, PT, R0, 0x8, P2 ;  /* 0x000000080000780c */ /* 0x000fc40001744270 */
[----:B------:R-:W-:Y:S02]  /*5dd0*/  F2FP.TF32.F32.PACK_B R61, R61 ;  /* 0x0000003dff3d723e */ /* 0x000fe400024050ff */
[----:B------:R-:W-:Y:S01]  /*5de0*/  F2FP.TF32.F32.PACK_B R9, R9 ;  /* 0x00000009ff09723e */ /* 0x000fe200024050ff */
[----:B------:R-:W-:Y:S01]  /*5df0*/  @P3 STG.E desc[UR36][R6.64+0xc4], R51 ;  /* 0x0000c43306003986 */ /* 0x000fe2000c101924 */
[----:B------:R-:W-:Y:S01]  /*5e00*/  ISETP.GT.AND P3, PT, R0, 0x8, P1 ;  /* 0x000000080000780c */ /* 0x000fe20000f64270 */
[----:B-1----:R-:W-:Y:S01]  /*5e10*/  FMUL R13, R58, R89 ;  /* 0x000000593a0d7220 */ /* 0x002fe20000400000 */
[C---:B------:R-:W-:Y:S01]  /*5e20*/  ISETP.GT.AND P1, PT, R3.reuse, 0x40, PT ;  /* 0x000000400300780c */ /* 0x040fe20003f24270 */
[----:B------:R0:W-:Y:S01]  /*5e30*/  @P4 STG.E desc[UR36][R4.64+0xe0], R9 ;  /* 0x0000e00904004986 */ /* 0x0001e2000c101924 */
[----:B------:R-:W-:Y:S02]  /*5e40*/  F2FP.TF32.F32.PACK_B R63, R63 ;  /* 0x0000003fff3f723e */ /* 0x000fe400024050ff */
[----:B------:R-:W-:Y:S01]  /*5e50*/  ISETP.GT.AND P4, PT, R0, RZ, P1 ;  /* 0x000000ff0000720c */ /* 0x000fe20000f84270 */
[----:B------:R-:W-:Y:S01]  /*5e60*/  @P0 STG.E desc[UR36][R4.64+0xe4], R53 ;  /* 0x0000e43504000986 */ /* 0x000fe2000c101924 */
[----:B------:R-:W-:-:S02]  /*5e70*/  ISETP.GT.AND P0, PT, R3, 0x41, PT ;  /* 0x000000410300780c */ /* 0x000fc40003f04270 */
[C---:B------:R-:W-:Y:S01]  /*5e80*/  ISETP.GT.AND P1, PT, R0.reuse, 0x8, P1 ;  /* 0x000000080000780c */ /* 0x040fe20000f24270 */
[----:B------:R1:W-:Y:S01]  /*5e90*/  @P2 STG.E desc[UR36][R6.64+0xe0], R11 ;  /* 0x0000e00b06002986 */ /* 0x0003e2000c101924 */
[----:B------:R-:W-:Y:S02]  /*5ea0*/  ISETP.GT.AND P2, PT, R0, RZ, P0 ;  /* 0x000000ff0000720c */ /* 0x000fe40000744270 */
[----:B------:R-:W-:Y:S01]  /*5eb0*/  F2FP.TF32.F32.PACK_B R13, R13 ;  /* 0x0000000dff0d723e */ /* 0x000fe200024050ff */
[----:B0-----:R-:W-:Y:S01]  /*5ec0*/  FMUL R9, R56, R89 ;  /* 0x0000005938097220 */ /* 0x001fe20000400000 */
[----:B------:R-:W-:Y:S01]  /*5ed0*/  @P3 STG.E desc[UR36][R6.64+0xe4], R55 ;  /* 0x0000e43706003986 */ /* 0x000fe2000c101924 */
[----:B------:R-:W-:Y:S02]  /*5ee0*/  ISETP.GT.AND P3, PT, R0, 0x8, P0 ;  /* 0x000000080000780c */ /* 0x000fe40000764270 */
[----:B------:R-:W-:Y:S02]  /*5ef0*/  ISETP.GT.AND P0, PT, R3, 0x49, PT ;  /* 0x000000490300780c */ /* 0x000fe40003f04270 */
[----:B------:R-:W-:Y:S01]  /*5f00*/  F2FP.TF32.F32.PACK_B R9, R9 ;  /* 0x00000009ff09723e */ /* 0x000fe200024050ff */
[----:B-1----:R-:W-:Y:S01]  /*5f10*/  FMUL R11, R62, R89 ;  /* 0x000000593e0b7220 */ /* 0x002fe20000400000 */
[----:B------:R-:W-:-:S03]  /*5f20*/  F2FP.TF32.F32.PACK_B R65, R65 ;  /* 0x00000041ff41723e */ /* 0x000fc600024050ff */
[----:B------:R0:W-:Y:S01]  /*5f30*/  @P4 STG.E desc[UR36][R4.64+0x100], R9 ;  /* 0x0001000904004986 */ /* 0x0001e2000c101924 */
[----:B------:R-:W-:Y:S02]  /*5f40*/  F2FP.TF32.F32.PACK_B R67, R67 ;  /* 0x00000043ff43723e */ /* 0x000fe400024050ff */
[----:B------:R-:W-:Y:S01]  /*5f50*/  F2FP.TF32.F32.PACK_B R11, R11 ;  /* 0x0000000bff0b723e */ /* 0x000fe200024050ff */
[----:B------:R-:W-:Y:S01]  /*5f60*/  @P2 STG.E desc[UR36][R4.64+0x104], R57 ;  /* 0x0001043904002986 */ /* 0x000fe2000c101924 */
[----:B------:R-:W-:Y:S02]  /*5f70*/  ISETP.GT.AND P2, PT, R3, 0x48, PT ;  /* 0x000000480300780c */ /* 0x000fe40003f44270 */
[----:B------:R-:W-:Y:S01]  /*5f80*/  F2FP.TF32.F32.PACK_B R69, R69 ;  /* 0x00000045ff45723e */ /* 0x000fe200024050ff */
[----:B------:R1:W-:Y:S01]  /*5f90*/  @P1 STG.E desc[UR36][R6.64+0x100], R13 ;  /* 0x0001000d06001986 */ /* 0x0003e2000c101924 */
[C---:B------:R-:W-:Y:S02]  /*5fa0*/  ISETP.GT.AND P4, PT, R0.reuse, RZ, P2 ;  /* 0x000000ff0000720c */ /* 0x040fe40001784270 */
[----:B------:R-:W-:Y:S01]  /*5fb0*/  ISETP.GT.AND P1, PT, R0, RZ, P0 ;  /* 0x000000ff0000720c */ /* 0x000fe20000724270 */
[----:B0-----:R-:W-:Y:S01]  /*5fc0*/  FMUL R9, R60, R89 ;  /* 0x000000593c097220 */ /* 0x001fe20000400000 */
[C---:B------:R-:W-:Y:S01]  /*5fd0*/  ISETP.GT.AND P2, PT, R0.reuse, 0x8, P2 ;  /* 0x000000080000780c */ /* 0x040fe20001744270 */
[----:B------:R-:W-:Y:S01]  /*5fe0*/  @P3 STG.E desc[UR36][R6.64+0x104], R59 ;  /* 0x0001043b06003986 */ /* 0x000fe2000c101924 */
[----:B------:R-:W-:-:S02]  /*5ff0*/  ISETP.GT.AND P3, PT, R0, 0x8, P0 ;  /* 0x000000080000780c */ /* 0x000fc40000764270 */
[----:B------:R-:W-:Y:S02]  /*6000*/  F2FP.TF32.F32.PACK_B R9, R9 ;  /* 0x00000009ff09723e */ /* 0x000fe400024050ff */
[C---:B------:R-:W-:Y:S01]  /*6010*/  ISETP.GT.AND P0, PT, R3.reuse, 0x51, PT ;  /* 0x000000510300780c */ /* 0x040fe20003f04270 */
[----:B-1----:R-:W-:Y:S01]  /*6020*/  FMUL R13, R66, R89 ;  /* 0x00000059420d7220 */ /* 0x002fe20000400000 */
[----:B------:R-:W-:Y:S01]  /*6030*/  F2FP.TF32.F32.PACK_B R71, R71 ;  /* 0x00000047ff47723e */ /* 0x000fe200024050ff */
[----:B------:R0:W-:Y:S01]  /*6040*/  @P4 STG.E desc[UR36][R4.64+0x120], R9 ;  /* 0x0001200904004986 */ /* 0x0001e2000c101924 */
[----:B------:R-:W-:Y:S02]  /*6050*/  F2FP.TF32.F32.PACK_B R73, R73 ;  /* 0x00000049ff49723e */ /* 0x000fe400024050ff */
[----:B------:R-:W-:Y:S01]  /*6060*/  F2FP.TF32.F32.PACK_B R13, R13 ;  /* 0x0000000dff0d723e */ /* 0x000fe200024050ff */
[----:B------:R-:W-:Y:S01]  /*6070*/  @P1 STG.E desc[UR36][R4.64+0x124], R61 ;  /* 0x0001243d04001986 */ /* 0x000fe2000c101924 */
[----:B------:R-:W-:-:S02]  /*6080*/  ISETP.GT.AND P1, PT, R3, 0x50, PT ;  /* 0x000000500300780c */ /* 0x000fc40003f24270 */
[----:B------:R-:W-:Y:S01]  /*6090*/  F2FP.TF32.F32.PACK_B R75, R75 ;  /* 0x0000004bff4b723e */ /* 0x000fe200024050ff */
[----:B------:R1:W-:Y:S01]  /*60a0*/  @P2 STG.E desc[UR36][R6.64+0x120], R11 ;  /* 0x0001200b06002986 */ /* 0x0003e2000c101924 */
[C---:B------:R-:W-:Y:S02]  /*60b0*/  ISETP.GT.AND P4, PT, R0.reuse, RZ, P1 ;  /* 0x000000ff0000720c */ /* 0x040fe40000f84270 */
[----:B------:R-:W-:Y:S01]  /*60c0*/  ISETP.GT.AND P2, PT, R0, RZ, P0 ;  /* 0x000000ff0000720c */ /* 0x000fe20000744270 */
[----:B0-----:R-:W-:Y:S01]  /*60d0*/  FMUL R9, R64, R89 ;  /* 0x0000005940097220 */ /* 0x001fe20000400000 */
[C---:B------:R-:W-:Y:S01]  /*60e0*/  ISETP.GT.AND P1, PT, R0.reuse, 0x8, P1 ;  /* 0x000000080000780c */ /* 0x040fe20000f24270 */
[----:B------:R-:W-:Y:S01]  /*60f0*/  @P3 STG.E desc[UR36][R6.64+0x124], R63 ;  /* 0x0001243f06003986 */ /* 0x000fe2000c101924 */
[----:B------:R-:W-:Y:S02]  /*6100*/  ISETP.GT.AND P3, PT, R0, 0x8, P0 ;  /* 0x000000080000780c */ /* 0x000fe40000764270 */
[----:B------:R-:W-:-:S02]  /*6110*/  F2FP.TF32.F32.PACK_B R9, R9 ;  /* 0x00000009ff09723e */ /* 0x000fc400024050ff */
[C---:B------:R-:W-:Y:S01]  /*6120*/  ISETP.GT.AND P0, PT, R3.reuse, 0x59, PT ;  /* 0x000000590300780c */ /* 0x040fe20003f04270 */
[----:B-1----:R-:W-:Y:S01]  /*6130*/  FMUL R11, R70, R89 ;  /* 0x00000059460b7220 */ /* 0x002fe20000400000 */
[----:B------:R-:W-:Y:S01]  /*6140*/  F2FP.TF32.F32.PACK_B R77, R77 ;  /* 0x0000004dff4d723e */ /* 0x000fe200024050ff */
[----:B------:R0:W-:Y:S01]  /*6150*/  @P4 STG.E desc[UR36][R4.64+0x140], R9 ;  /* 0x0001400904004986 */ /* 0x0001e2000c101924 */
[----:B------:R-:W-:Y:S02]  /*6160*/  F2FP.TF32.F32.PACK_B R79, R79 ;  /* 0x0000004fff4f723e */ /* 0x000fe400024050ff */
[----:B------:R-:W-:Y:S01]  /*6170*/  F2FP.TF32.F32.PACK_B R11, R11 ;  /* 0x0000000bff0b723e */ /* 0x000fe200024050ff */
[----:B------:R-:W-:Y:S01]  /*6180*/  @P2 STG.E desc[UR36][R4.64+0x144], R65 ;  /* 0x0001444104002986 */ /* 0x000fe2000c101924 */
[----:B------:R-:W-:Y:S02]  /*6190*/  ISETP.GT.AND P2, PT, R3, 0x58, PT ;  /* 0x000000580300780c */ /* 0x000fe40003f44270 */
[----:B------:R-:W-:Y:S01]  /*61a0*/  F2FP.TF32.F32.PACK_B R81, R81 ;  /* 0x00000051ff51723e */ /* 0x000fe200024050ff */
[----:B------:R1:W-:Y:S01]  /*61b0*/  @P1 STG.E desc[UR36][R6.64+0x140], R13 ;  /* 0x0001400d06001986 */ /* 0x0003e2000c101924 */
[----:B------:R-:W-:-:S02]  /*61c0*/  ISETP.GT.AND P4, PT, R0, RZ, P2 ;  /* 0x000000ff0000720c */ /* 0x000fc40001784270 */
[----:B------:R-:W-:Y:S01]  /*61d0*/  ISETP.GT.AND P1, PT, R0, RZ, P0 ;  /* 0x000000ff0000720c */ /* 0x000fe20000724270 */
[----:B0-----:R-:W-:Y:S01]  /*61e0*/  FMUL R9, R68, R89 ;  /* 0x0000005944097220 */ /* 0x001fe20000400000 */
[C---:B------:R-:W-:Y:S01]  /*61f0*/  ISETP.GT.AND P2, PT, R0.reuse, 0x8, P2 ;  /* 0x000000080000780c */ /* 0x040fe20001744270 */
[----:B------:R-:W-:Y:S01]  /*6200*/  @P3 STG.E desc[UR36][R6.64+0x144], R67 ;  /* 0x0001444306003986 */ /* 0x000fe2000c101924 */
[----:B------:R-:W-:Y:S02]  /*6210*/  ISETP.GT.AND P3, PT, R0, 0x8, P0 ;  /* 0x000000080000780c */ /* 0x000fe40000764270 */
[----:B------:R-:W-:Y:S02]  /*6220*/  F2FP.TF32.F32.PACK_B R9, R9 ;  /* 0x00000009ff09723e */ /* 0x000fe400024050ff */
[----:B------:R-:W-:Y:S01]  /*6230*/  ISETP.GT.AND P0, PT, R3, 0x61, PT ;  /* 0x000000610300780c */ /* 0x000fe20003f04270 */
[----:B-1----:R-:W-:Y:S01]  /*6240*/  FMUL R13, R74, R89 ;  /* 0x000000594a0d7220 */ /* 0x002fe20000400000 */
[----:B------:R-:W-:Y:S01]  /*6250*/  F2FP.TF32.F32.PACK_B R83, R83 ;  /* 0x00000053ff53723e */ /* 0x000fe200024050ff */
[----:B------:R0:W-:Y:S01]  /*6260*/  @P4 STG.E desc[UR36][R4.64+0x160], R9 ;  /* 0x0001600904004986 */ /* 0x0001e2000c101924 */
[----:B------:R-:W-:-:S02]  /*6270*/  F2FP.TF32.F32.PACK_B R85, R85 ;  /* 0x00000055ff55723e */ /* 0x000fc400024050ff */
        /* <DEDUP_REMOVED lines=13> */
[----:B-1----:R-:W-:Y:S02]  /*6350*/  FMUL R11, R78, R89 ;  /* 0x000000594e0b7220 */ /* 0x002fe40000400000 */
[----:B------:R0:W-:Y:S03]  /*6360*/  @P4 STG.E desc[UR36][R4.64+0x180], R9 ;  /* 0x0001800904004986 */ /* 0x0001e6000c101924 */
[----:B------:R-:W-:Y:S01]  /*6370*/  F2FP.TF32.F32.PACK_B R11, R11 ;  /* 0x0000000bff0b723e */ /* 0x000fe200024050ff */
[----:B------:R-:W-:Y:S01]  /*6380*/  @P2 STG.E desc[UR36][R4.64+0x184], R73 ;  /* 0x0001844904002986 */ /* 0x000fe2000c101924 */
[----:B------:R-:W-:-:S03]  /*6390*/  ISETP.GT.AND P2, PT, R3, 0x68, PT ;  /* 0x000000680300780c */ /* 0x000fc60003f44270 */
[----:B------:R1:W-:Y:S01]  /*63a0*/  @P1 STG.E desc[UR36][R6.64+0x180], R13 ;  /* 0x0001800d06001986 */ /* 0x0003e2000c101924 */
[C---:B------:R-:W-:Y:S02]  /*63b0*/  ISETP.GT.AND P4, PT, R0.reuse, RZ, P2 ;  /* 0x000000ff0000720c */ /* 0x040fe40001784270 */
[----:B------:R-:W-:Y:S01]  /*63c0*/  ISETP.GT.AND P1, PT, R0, RZ, P0 ;  /* 0x000000ff0000720c */ /* 0x000fe20000724270 */
[----:B0-----:R-:W-:Y:S01]  /*63d0*/  FMUL R9, R76, R89 ;  /* 0x000000594c097220 */ /* 0x001fe20000400000 */
[C---:B------:R-:W-:Y:S01]  /*63e0*/  ISETP.GT.AND P2, PT, R0.reuse, 0x8, P2 ;  /* 0x000000080000780c */ /* 0x040fe20001744270 */
[----:B------:R-:W-:Y:S01]  /*63f0*/  @P3 STG.E desc[UR36][R6.64+0x184], R75 ;  /* 0x0001844b06003986 */ /* 0x000fe2000c101924 */
[----:B------:R-:W-:Y:S02]  /*6400*/  ISETP.GT.AND P3, PT, R3, 0x71, PT ;  /* 0x000000710300780c */ /* 0x000fe40003f64270 */
[----:B------:R-:W-:Y:S02]  /*6410*/  F2FP.TF32.F32.PACK_B R9, R9 ;  /* 0x00000009ff09723e */ /* 0x000fe400024050ff */
[----:B------:R-:W-:Y:S01]  /*6420*/  ISETP.GT.AND P0, PT, R0, 0x8, P0 ;  /* 0x000000080000780c */ /* 0x000fe20000704270 */
[----:B-1----:R-:W-:-:S02]  /*6430*/  FMUL R13, R80, R89 ;  /* 0x00000059500d7220 */ /* 0x002fc40000400000 */
        /* <DEDUP_REMOVED lines=14> */
[----:B------:R-:W-:Y:S01]  /*6520*/  @P4 STG.E desc[UR36][R4.64+0x1c0], R13 ;  /* 0x0001c00d04004986 */ /* 0x000fe2000c101924 */
[----:B------:R-:W-:Y:S01]  /*6530*/  ISETP.GT.AND P4, PT, R3, 0x79, PT ;  /* 0x000000790300780c */ /* 0x000fe20003f84270 */
[----:B------:R-:W-:Y:S01]  /*6540*/  FMUL R3, R84, R89 ;  /* 0x0000005954037220 */ /* 0x000fe20000400000 */
[----:B------:R-:W-:Y:S01]  /*6550*/  F2FP.TF32.F32.PACK_B R11, R11 ;  /* 0x0000000bff0b723e */ /* 0x000fe200024050ff */
[----:B------:R-:W-:Y:S01]  /*6560*/  @P2 STG.E desc[UR36][R4.64+0x1c4], R81 ;  /* 0x0001c45104002986 */ /* 0x000fe2000c101924 */
[C---:B------:R-:W-:Y:S02]  /*6570*/  ISETP.GT.AND P2, PT, R0.reuse, RZ, P4 ;  /* 0x000000ff0000720c */ /* 0x040fe40002744270 */
[C---:B------:R-:W-:Y:S01]  /*6580*/  ISETP.GT.AND P4, PT, R0.reuse, 0x8, P4 ;  /* 0x000000080000780c */ /* 0x040fe20002784270 */
[----:B------:R-:W-:Y:S01]  /*6590*/  @P1 STG.E desc[UR36][R6.64+0x1c0], R9 ;  /* 0x0001c00906001986 */ /* 0x000fe2000c101924 */
[C---:B------:R-:W-:Y:S02]  /*65a0*/  ISETP.GT.AND P1, PT, R0.reuse, RZ, P0 ;  /* 0x000000ff0000720c */ /* 0x040fe40000724270 */
[----:B------:R-:W-:Y:S01]  /*65b0*/  ISETP.GT.AND P0, PT, R0, 0x8, P0 ;  /* 0x000000080000780c */ /* 0x000fe20000704270 */
[----:B------:R-:W-:Y:S01]  /*65c0*/  @P3 STG.E desc[UR36][R6.64+0x1c4], R83 ;  /* 0x0001c45306003986 */ /* 0x000fe2000c101924 */
[----:B------:R-:W-:-:S09]  /*65d0*/  F2FP.TF32.F32.PACK_B R3, R3 ;  /* 0x00000003ff03723e */ /* 0x000fd200024050ff */
[----:B------:R-:W-:Y:S04]  /*65e0*/  @P1 STG.E desc[UR36][R4.64+0x1e0], R3 ;  /* 0x0001e00304001986 */ /* 0x000fe8000c101924 */
[----:B------:R0:W-:Y:S02]  /*65f0*/  @P2 STG.E desc[UR36][R4.64+0x1e4], R85 ;  /* 0x0001e45504002986 */ /* 0x0001e4000c101924 */
[----:B0-----:R-:W-:Y:S02]  /*6600*/  @P0 IMAD.MOV.U32 R4, RZ, RZ, R6 ;  /* 0x000000ffff040224 */ /* 0x001fe400078e0006 */
[----:B------:R-:W-:-:S05]  /*6610*/  @P0 IMAD.MOV.U32 R5, RZ, RZ, R7 ;  /* 0x000000ffff050224 */ /* 0x000fca00078e0007 */
[----:B------:R0:W-:Y:S04]  /*6620*/  @P0 STG.E desc[UR36][R4.64+0x1e0], R11 ;  /* 0x0001e00b04000986 */ /* 0x0001e8000c101924 */
[----:B------:R0:W-:Y:S02]  /*6630*/  @P4 STG.E desc[UR36][R6.64+0x1e4], R87 ;  /* 0x0001e45706004986 */ /* 0x0001e4000c101924 */
.L_x_162:
[----:B------:R-:W-:Y:S05]  /*6640*/  BSYNC B0 ;  /* 0x0000000000007941 */ /* 0x000fea0003800000 */
.L_x_36:
[----:B0-----:R-:W2:Y:S01]  /*6650*/  LDL.64 R4, [R1] ;  /* 0x0000000001047983 */ /* 0x001ea20000100a00 */
[----:B------:R-:W-:Y:S01]  /*6660*/  ULDC.64 UR4, c[0x0][0x650] ;  /* 0x0001940000047ab9 */ /* 0x000fe20000000a00 */
[----:B------:R-:W-:Y:S02]  /*6670*/  IMAD.U32 R0, RZ, RZ, UR44 ;  /* 0x0000002cff007e24 */ /* 0x000fe4000f8e00ff */
[----:B------:R-:W-:Y:S02]  /*6680*/  IMAD.MOV.U32 R22, RZ, RZ, -0x1 ;  /* 0xffffffffff167424 */ /* 0x000fe400078e00ff */
[----:B------:R0:W-:Y:S01]  /*6690*/  SYNCS.ARRIVE.TRANS64.A1T0 RZ, [R0+UR46], RZ ;  /* 0x000000ff00ff79a7 */ /* 0x0001e2000810002e */
[----:B-----5:R-:W-:Y:S02]  /*66a0*/  IMAD.MOV.U32 R18, RZ, RZ, -0x1 ;  /* 0xffffffffff127424 */ /* 0x020fe400078e00ff */
[----:B------:R-:W-:Y:S01]  /*66b0*/  IMAD.MOV.U32 R19, RZ, RZ, -0x1 ;  /* 0xffffffffff137424 */ /* 0x000fe200078e00ff */
[----:B0-----:R-:W-:-:S02]  /*66c0*/  PRMT R0, RZ, 0x7610, R0 ;  /* 0x00007610ff007816 */ /* 0x001fc40000000000 */
[----:B--2---:R-:W-:-:S05]  /*66d0*/  LEA R16, P0, R4, R16, 0x1 ;  /* 0x0000001004107211 */ /* 0x004fca00078008ff */
[----:B------:R-:W-:Y:S01]  /*66e0*/  IMAD.X R17, R98, 0x1, R17, P0 ;  /* 0x0000000162117824 */ /* 0x000fe200000e0611 */
[----:B------:R-:W-:-:S04]  /*66f0*/  ISETP.GE.U32.AND P0, PT, R16, UR4, PT ;  /* 0x0000000410007c0c */ /* 0x000fc8000bf06070 */
[----:B------:R-:W-:-:S13]  /*6700*/  ISETP.GE.U32.AND.EX P0, PT, R17, UR5, PT, P0 ;  /* 0x0000000511007c0c */ /* 0x000fda000bf06100 */
[----:B------:R-:W-:Y:S05]  /*6710*/  @P0 BRA `(.L_x_163) ;  /* 0x00000004004c0947 */ /* 0x000fea0003800000 */
[----:B----4-:R-:W0:Y:S01]  /*6720*/  LDC.64 R10, c[0x0][0x628] ;  /* 0x00018a00ff0a7b82 */ /* 0x010e220000000a00 */
[----:B------:R-:W2:Y:S01]  /*6730*/  S2R R12, SR_CTAID.X ;  /* 0x00000000000c7919 */ /* 0x000ea20000002500 */
[----:B------:R-:W-:Y:S02]  /*6740*/  IMAD.MOV.U32 R8, RZ, RZ, R16 ;  /* 0x000000ffff087224 */ /* 0x000fe400078e0010 */
[----:B------:R-:W-:Y:S01]  /*6750*/  IMAD.MOV.U32 R9, RZ, RZ, R17 ;  /* 0x000000ffff097224 */ /* 0x000fe200078e0011 */
[----:B------:R-:W4:Y:S03]  /*6760*/  S2R R18, SR_CTAID.Y ;  /* 0x0000000000127919 */ /* 0x000f260000002600 */
[----:B------:R-:W1:Y:S08]  /*6770*/  LDC R0, c[0x0][0x630] ;  /* 0x00018c00ff007b82 */ /* 0x000e700000000800 */
[----:B------:R-:W1:Y:S01]  /*6780*/  LDC.64 R14, c[0x0][0x620] ;  /* 0x00018800ff0e7b82 */ /* 0x000e620000000a00 */
[----:B0-----:R-:W-:-:S04]  /*6790*/  ISETP.NE.U32.AND P0, PT, R10, RZ, PT ;  /* 0x000000ff0a00720c */ /* 0x001fc80003f05070 */
[----:B------:R-:W-:-:S13]  /*67a0*/  ISETP.NE.AND.EX P0, PT, R11, RZ, PT, P0 ;  /* 0x000000ff0b00720c */ /* 0x000fda0003f05300 */
[----:B-12-4-:R-:W-:Y:S05]  /*67b0*/  @!P0 BRA `(.L_x_164) ;  /* 0x0000000000288947 */ /* 0x016fea0003800000 */
[----:B------:R-:W0:Y:S02]  /*67c0*/  LDC R3, c[0x0][0x634] ;  /* 0x00018d00ff037b82 */ /* 0x000e240000000800 */
[----:B0-----:R-:W-:-:S05]  /*67d0*/  IADD3 R3, P0, R16, R3, RZ ;  /* 0x0000000310037210 */ /* 0x001fca0007f1e0ff */
[----:B------:R-:W-:-:S04]  /*67e0*/  IMAD.X R13, RZ, RZ, R17, P0 ;  /* 0x000000ffff0d7224 */ /* 0x000fc800000e0611 */
[----:B------:R-:W-:-:S04]  /*67f0*/  IMAD.WIDE.U32 R4, R13, R10, RZ ;  /* 0x0000000a0d047225 */ /* 0x000fc800078e00ff */
[----:B---3--:R-:W-:-:S04]  /*6800*/  IMAD.WIDE.U32 R6, P0, R3, R11, R4 ;  /* 0x0000000b03067225 */ /* 0x008fc80007800004 */
[----:B------:R-:W-:-:S04]  /*6810*/  IMAD.WIDE.U32 R4, R3, R10, RZ ;  /* 0x0000000a03047225 */ /* 0x000fc800078e00ff */
[----:B------:R-:W-:Y:S01]  /*6820*/  IMAD.X R9, RZ, RZ, RZ, P0 ;  /* 0x000000ffff097224 */ /* 0x000fe200000e06ff */
[----:B------:R-:W-:Y:S01]  /*6830*/  IADD3 RZ, P0, R5, R6, RZ ;  /* 0x0000000605ff7210 */ /* 0x000fe20007f1e0ff */
[----:B------:R-:W-:-:S04]  /*6840*/  IMAD.MOV.U32 R8, RZ, RZ, R7 ;  /* 0x000000ffff087224 */ /* 0x000fc800078e0007 */
[----:B------:R-:W-:-:S08]  /*6850*/  IMAD.WIDE.U32.X R8, R13, R11, R8, P0 ;  /* 0x0000000b0d087225 */ /* 0x000fd000000e0408 */
.L_x_164:
[-CC-:B------:R-:W-:Y:S01]  /*6860*/  SHF.R.U64 R19, R8, R0.reuse, R9.reuse ;  /* 0x0000000008137219 */ /* 0x180fe20000001209 */
[----:B------:R-:W0:Y:S01]  /*6870*/  LDC.64 R26, c[0x0][0x640] ;  /* 0x00019000ff1a7b82 */ /* 0x000e220000000a00 */
[----:B------:R-:W-:Y:S01]  /*6880*/  SHF.R.U32.HI R0, RZ, R0, R9 ;  /* 0x00000000ff007219 */ /* 0x000fe20000011609 */
[----:B------:R-:W-:Y:S01]  /*6890*/  ULDC UR4, c[0x0][0x150] ;  /* 0x0000540000047ab9 */ /* 0x000fe20000000800 */
[----:B------:R-:W-:Y:S02]  /*68a0*/  IADD3 R3, P0, RZ, -R19, RZ ;  /* 0x80000013ff037210 */ /* 0x000fe40007f1e0ff */
[----:B---3--:R-:W-:-:S03]  /*68b0*/  I2FP.F32.U32 R7, R12 ;  /* 0x0000000c00077245 */ /* 0x008fc60000201000 */
[----:B------:R-:W1:Y:S01]  /*68c0*/  LDC R6, c[0x0][0x618] ;  /* 0x00018600ff067b82 */ /* 0x000e620000000800 */
[----:B------:R-:W-:Y:S02]  /*68d0*/  IMAD.X R5, RZ, RZ, ~R0, P0 ;  /* 0x000000ffff057224 */ /* 0x000fe400000e0e00 */
[----:B------:R-:W-:Y:S01]  /*68e0*/  FMUL R7, R7, UR4 ;  /* 0x0000000407077c20 */ /* 0x000fe20008400000 */
[----:B------:R-:W-:Y:S01]  /*68f0*/  ULDC UR4, c[0x0][0x154] ;  /* 0x0000550000047ab9 */ /* 0x000fe20000000800 */
[-C--:B------:R-:W-:Y:S02]  /*6900*/  IMAD R0, R5, R14.reuse, RZ ;  /* 0x0000000e05007224 */ /* 0x080fe400078e02ff */
[C---:B------:R-:W-:Y:S01]  /*6910*/  IMAD.WIDE.U32 R4, R3.reuse, R14, R16 ;  /* 0x0000000e03047225 */ /* 0x040fe200078e0010 */
[----:B------:R-:W2:Y:S01]  /*6920*/  LDC R11, c[0x0][0x608] ;  /* 0x00018200ff0b7b82 */ /* 0x000ea20000000800 */
[----:B------:R-:W3:Y:S02]  /*6930*/  F2I.U32.TRUNC.NTZ R7, R7 ;  /* 0x0000000700077305 */ /* 0x000ee4000020f000 */
[----:B------:R-:W-:-:S04]  /*6940*/  IMAD R3, R3, R15, R0 ;  /* 0x0000000f03037224 */ /* 0x000fc800078e0200 */
[----:B------:R-:W-:Y:S01]  /*6950*/  IMAD.IADD R3, R5, 0x1, R3 ;  /* 0x0000000105037824 */ /* 0x000fe200078e0203 */
[----:B------:R-:W4:Y:S01]  /*6960*/  LDC R8, c[0x0][0x658] ;  /* 0x00019600ff087b82 */ /* 0x000f220000000800 */
[----:B------:R-:W-:Y:S02]  /*6970*/  I2FP.F32.U32 R5, R18 ;  /* 0x0000001200057245 */ /* 0x000fe40000201000 */
[----:B0-----:R-:W-:-:S04]  /*6980*/  ISETP.NE.U32.AND P0, PT, R26, RZ, PT ;  /* 0x000000ff1a00720c */ /* 0x001fc80003f05070 */
[----:B------:R-:W-:Y:S01]  /*6990*/  ISETP.NE.AND.EX P0, PT, R27, RZ, PT, P0 ;  /* 0x000000ff1b00720c */ /* 0x000fe20003f05300 */
[----:B------:R-:W0:Y:S01]  /*69a0*/  LDC R9, c[0x0][0x144] ;  /* 0x00005100ff097b82 */ /* 0x000e220000000800 */
[-C--:B-1----:R-:W-:Y:S01]  /*69b0*/  SHF.R.U32.HI R0, RZ, R6.reuse, R3 ;  /* 0x00000006ff007219 */ /* 0x082fe20000011603 */
[----:B---3--:R-:W-:Y:S01]  /*69c0*/  IMAD.MOV R7, RZ, RZ, -R7 ;  /* 0x000000ffff077224 */ /* 0x008fe200078e0a07 */
[----:B------:R-:W-:Y:S01]  /*69d0*/  SHF.R.U64 R13, R4, R6, R3 ;  /* 0x00000006040d7219 */ /* 0x000fe20000001203 */
[----:B------:R-:W-:-:S04]  /*69e0*/  FMUL R6, R5, UR4 ;  /* 0x0000000405067c20 */ /* 0x000fc80008400000 */
[----:B------:R-:W1:Y:S01]  /*69f0*/  LDC R21, c[0x0][0x148] ;  /* 0x00005200ff157b82 */ /* 0x000e620000000800 */
[-CC-:B--2---:R-:W-:Y:S02]  /*6a00*/  SHF.R.U64 R10, R13, R11.reuse, R0.reuse ;  /* 0x0000000b0d0a7219 */ /* 0x184fe40000001200 */
[----:B------:R-:W-:Y:S02]  /*6a10*/  SHF.R.U32.HI R3, RZ, R11, R0 ;  /* 0x0000000bff037219 */ /* 0x000fe40000011600 */
[----:B------:R2:W3:Y:S03]  /*6a20*/  F2I.U32.TRUNC.NTZ R0, R6 ;  /* 0x0000000600007305 */ /* 0x0004e6000020f000 */
[----:B------:R-:W1:Y:S01]  /*6a30*/  LDC R14, c[0x0][0x648] ;  /* 0x00019200ff0e7b82 */ /* 0x000e620000000800 */
[-CC-:B----4-:R-:W-:Y:S02]  /*6a40*/  SHF.R.U64 R15, R10, R8.reuse, R3.reuse ;  /* 0x000000080a0f7219 */ /* 0x190fe40000001203 */
[----:B------:R-:W-:-:S03]  /*6a50*/  SHF.R.U32.HI R5, RZ, R8, R3 ;  /* 0x00000008ff057219 */ /* 0x000fc60000011603 */
[----:B------:R-:W-:Y:S02]  /*6a60*/  IMAD.MOV.U32 R4, RZ, RZ, R15 ;  /* 0x000000ffff047224 */ /* 0x000fe400078e000f */
[----:B------:R-:W4:Y:S01]  /*6a70*/  LDC R20, c[0x0][0x638] ;  /* 0x00018e00ff147b82 */ /* 0x000f220000000800 */
[----:B0-----:R-:W-:-:S07]  /*6a80*/  IMAD R25, R9, R7, R12 ;  /* 0x0000000709197224 */ /* 0x001fce00078e020c */
[----:B------:R-:W0:Y:S08]  /*6a90*/  LDC R24, c[0x0][0x610] ;  /* 0x00018400ff187b82 */ /* 0x000e300000000800 */
[----:B------:R-:W0:Y:S01]  /*6aa0*/  LDC R28, c[0x0][0x600] ;  /* 0x00018000ff1c7b82 */ /* 0x000e220000000800 */
[----:B--23--:R-:W-:Y:S05]  /*6ab0*/  @!P0 BRA `(.L_x_165) ;  /* 0x0000000000288947 */ /* 0x00cfea0003800000 */
        /* <DEDUP_REMOVED lines=10> */
.L_x_165:
[----:B------:R-:W-:Y:S02]  /*6b60*/  ISETP.NE.AND P0, PT, R2, 0x1, PT ;  /* 0x000000010200780c */ /* 0x000fe40003f05270 */
[----:B-1----:R-:W-:Y:S01]  /*6b70*/  SHF.R.U64 R3, R4, R14, R5 ;  /* 0x0000000e04037219 */ /* 0x002fe20000001205 */
[----:B------:R-:W-:Y:S01]  /*6b80*/  IMAD.MOV R5, RZ, RZ, -R0 ;  /* 0x000000ffff057224 */ /* 0x000fe200078e0a00 */
[----:B------:R-:W-:-:S03]  /*6b90*/  LOP3.LUT R0, R10, R101, RZ, 0xc0, !PT ;  /* 0x000000650a007212 */ /* 0x000fc600078ec0ff */
[----:B------:R-:W-:Y:S02]  /*6ba0*/  IMAD.MOV R4, RZ, RZ, -R3 ;  /* 0x000000ffff047224 */ /* 0x000fe400078e0a03 */
[----:B------:R-:W-:Y:S01]  /*6bb0*/  IMAD R22, R97, R3, R0 ;  /* 0x0000000361167224 */ /* 0x000fe200078e0200 */
[----:B------:R-:W-:Y:S01]  /*6bc0*/  LOP3.LUT R3, R13, R100, RZ, 0xc0, !PT ;  /* 0x000000640d037212 */ /* 0x000fe200078ec0ff */
[----:B----4-:R-:W-:Y:S02]  /*6bd0*/  IMAD R0, R4, R20, R15 ;  /* 0x0000001404007224 */ /* 0x010fe400078e020f */
[----:B------:R-:W-:Y:S02]  /*6be0*/  @P0 IMAD R25, R21, R5, R18 ;  /* 0x0000000515190224 */ /* 0x000fe400078e0212 */
[----:B0-----:R-:W-:Y:S02]  /*6bf0*/  IMAD R3, R0, R28, R3 ;  /* 0x0000001c00037224 */ /* 0x001fe400078e0203 */
[----:B------:R-:W-:-:S02]  /*6c00*/  IMAD R22, R22, R24, R25 ;  /* 0x0000001816167224 */ /* 0x000fc400078e0219 */
[----:B------:R-:W-:-:S03]  /*6c10*/  IMAD.MOV.U32 R4, RZ, RZ, 0x1 ;  /* 0x00000001ff047424 */ /* 0x000fc600078e00ff */
[----:B------:R-:W-:Y:S02]  /*6c20*/  SEL R18, R3, R22, !P0 ;  /* 0x0000001603127207 */ /* 0x000fe40004000000 */
[----:B------:R-:W-:Y:S02]  /*6c30*/  PRMT R0, R4, 0x7610, R0 ;  /* 0x0000761004007816 */ /* 0x000fe40000000000 */
[----:B------:R-:W-:-:S07]  /*6c40*/  SEL R22, R22, R3, !P0 ;  /* 0x0000000316167207 */ /* 0x000fce0004000000 */
.L_x_163:
[----:B------:R-:W-:Y:S01]  /*6c50*/  LOP3.LUT P0, RZ, R0, 0xff, RZ, 0xc0, !PT ;  /* 0x000000ff00ff7812 */ /* 0x000fe2000780c0ff */
[----:B------:R-:W-:Y:S01]  /*6c60*/  UIMAD.WIDE.U32 UR4, UR38, -0x55555555, URZ ;  /* 0xaaaaaaab260478a5 */ /* 0x000fe2000f8e003f */
[----:B------:R-:W-:-:S03]  /*6c70*/  LOP3.LUT R105, R105, 0x1, RZ, 0x3c, !PT ;  /* 0x0000000169697812 */ /* 0x000fc600078e3cff */
[----:B------:R-:W-:-:S04]  /*6c80*/  USHF.R.U32.HI UR4, URZ, 0x1, UR5 ;  /* 0x000000013f047899 */ /* 0x000fc80008011605 */
[----:B------:R-:W-:-:S04]  /*6c90*/  UIMAD UR38, UR4, -0x3, UR38 ;  /* 0xfffffffd042678a4 */ /* 0x000fc8000f8e0226 */
[----:B------:R-:W-:Y:S08]  /*6ca0*/  @P0 BRA `(.L_x_166) ;  /* 0xffffffa800900947 */ /* 0x000ff0000383ffff */
[----:B------:R-:W-:Y:S05]  /*6cb0*/  EXIT ;  /* 0x000000000000794d */ /* 0x000fea0003800000 */
.L_x_17:
[----:B------:R-:W-:-:S08]  /*6cc0*/  ISETP.NE.AND P0, PT, R14, RZ, PT ;  /* 0x000000ff0e00720c */ /* 0x000fd00003f05270 */
[----:B0-----:R-:W0:-:S00]  /*6cd0*/  USETMAXREG.DEALLOC.CTAPOOL 0x28 ;  /* 0x00000028000079c8 */ /* 0x001e0000080e0500 */
[----:B------:R-:W-:Y:S05]  /*6ce0*/  @P0 EXIT ;  /* 0x000000000000094d */ /* 0x000fea0003800000 */
[----:B0-----:R-:W-:Y:S01]  /*6cf0*/  LOP3.LUT P0, RZ, R3, 0xff, RZ, 0xc0, !PT ;  /* 0x000000ff03ff7812 */ /* 0x001fe2000780c0ff */
[----:B------:R-:W-:Y:S02]  /*6d00*/  IMAD.MOV.U32 R3, RZ, RZ, 0x1 ;  /* 0x00000001ff037424 */ /* 0x000fe400078e00ff */
[----:B------:R-:W-:-:S10]  /*6d10*/  IMAD.MOV.U32 R8, RZ, RZ, RZ ;  /* 0x000000ffff087224 */ /* 0x000fd400078e00ff */
[----:B------:R-:W-:Y:S05]  /*6d20*/  @!P0 BRA `(.L_x_167) ;  /* 0x0000000c00588947 */ /* 0x000fea0003800000 */
[----:B------:R-:W0:Y:S01]  /*6d30*/  S2UR UR8, SR_CgaCtaId ;  /* 0x00000000000879c3 */ /* 0x000e220000008800 */
[----:B------:R-:W-:Y:S01]  /*6d40*/  LOP3.LUT P0, RZ, R4, 0x1f, RZ, 0xc0, !PT ;  /* 0x0000001f04ff7812 */ /* 0x000fe2000780c0ff */
[----:B------:R-:W-:Y:S01]  /*6d50*/  ULDC UR5, c[0x0][0x658] ;  /* 0x0001960000057ab9 */ /* 0x000fe20000000800 */
[----:B------:R-:W-:Y:S01]  /*6d60*/  UMOV UR6, 0xffffffff ;  /* 0xffffffff00067882 */ /* 0x000fe20000000000 */
[----:B------:R-:W-:Y:S01]  /*6d70*/  BSSY B0, `(.L_x_167) ;  /* 0x00000d1000007945 */ /* 0x000fe20003800000 */
[----:B------:R-:W-:Y:S01]  /*6d80*/  USHF.L.U32 UR6, UR6, UR5, URZ ;  /* 0x0000000506067299 */ /* 0x000fe2000800063f */
[C---:B------:R-:W-:Y:S01]  /*6d90*/  ISETP.NE.AND P2, PT, R5.reuse, RZ, PT ;  /* 0x000000ff0500720c */ /* 0x040fe20003f45270 */
[----:B------:R-:W-:Y:S01]  /*6da0*/  IMAD.MOV.U32 R10, RZ, RZ, 0x1 ;  /* 0x00000001ff0a7424 */ /* 0x000fe200078e00ff */
[----:B------:R-:W-:Y:S01]  /*6db0*/  ISETP.NE.OR P0, PT, R5, RZ, !P0 ;  /* 0x000000ff0500720c */ /* 0x000fe20004705670 */
[----:B------:R-:W-:Y:S01]  /*6dc0*/  IMAD.MOV.U32 R3, RZ, RZ, 0x1 ;  /* 0x00000001ff037424 */ /* 0x000fe200078e00ff */
[----:B------:R-:W-:Y:S01]  /*6dd0*/  LOP3.LUT R9, R23, 0x2, RZ, 0xfc, !PT ;  /* 0x0000000217097812 */ /* 0x000fe200078efcff */
[----:B------:R-:W-:Y:S01]  /*6de0*/  IMAD.MOV.U32 R8, RZ, RZ, RZ ;  /* 0x000000ffff087224 */ /* 0x000fe200078e00ff */
[----:B------:R-:W-:Y:S01]  /*6df0*/  ULDC UR4, c[0x0][0x600] ;  /* 0x0001800000047ab9 */ /* 0x000fe20000000800 */
[----:B------:R-:W-:Y:S01]  /*6e00*/  UMOV UR7, 0x1 ;  /* 0x0000000100077882 */ /* 0x000fe20000000000 */
[----:B------:R-:W-:-:S02]  /*6e10*/  UIADD3 UR13, UR40, 0x1, URZ ;  /* 0x00000001280d7890 */ /* 0x000fc4000fffe03f */
[----:B------:R-:W-:Y:S02]  /*6e20*/  UIADD3 UR4, UR4, -0x1, URZ ;  /* 0xffffffff04047890 */ /* 0x000fe4000fffe03f */
[----:B------:R-:W-:Y:S02]  /*6e30*/  USHF.L.U32 UR5, UR7, UR5, URZ ;  /* 0x0000000507057299 */ /* 0x000fe4000800063f */
[----:B------:R-:W-:Y:S01]  /*6e40*/  ULOP3.LUT UR6, URZ, UR6, URZ, 0x33, !UPT ;  /* 0x000000063f067292 */ /* 0x000fe2000f8e333f */
[----:B------:R-:W-:Y:S01]  /*6e50*/  ULDC.64 UR30, c[0x0][0x198] ;  /* 0x00006600001e7ab9 */ /* 0x000fe20000000a00 */
[----:B0-----:R-:W-:-:S10]  /*6e60*/  IMAD.U32 R11, RZ, RZ, UR8 ;  /* 0x00000008ff0b7e24 */ /* 0x001fd4000f8e00ff */
.L_x_179:
[----:B------:R-:W-:-:S03]  /*6e70*/  UMOV UR7, 0xffffffff ;  /* 0xffffffff00077882 */ /* 0x000fc60000000000 */
[----:B------:R-:W-:Y:S05]  /*6e80*/  BRA.DIV UR7, `(.L_x_168) ;  /* 0x0000000e07f87947 */ /* 0x000fea000b800000 */
[----:B------:R-:W-:-:S13]  /*6e90*/  ELECT P6, URZ, PT ;  /* 0x00000000003f782f */ /* 0x000fda00038c0000 */
.L_x_191:
[----:B------:R-:W0:Y:S01]  /*6ea0*/  LDC R4, c[0x0][0x28c] ;  /* 0x0000a300ff047b82 */ /* 0x000e220000000800 */
[----:B------:R-:W-:Y:S01]  /*6eb0*/  BSSY B1, `(.L_x_169) ;  /* 0x0000048000017945 */ /* 0x000fe20003800000 */
[----:B0-----:R-:W-:-:S13]  /*6ec0*/  ISETP.LT.OR P6, PT, R4, 0x1, !P6 ;  /* 0x000000010400780c */ /* 0x001fda00077c1670 */
[----:B------:R-:W-:Y:S05]  /*6ed0*/  @P6 BRA `(.L_x_170) ;  /* 0x0000000400146947 */ /* 0x000fea0003800000 */
[----:B------:R-:W-:Y:S02]  /*6ee0*/  IMAD R11, R22, 0x2, R11 ;  /* 0x00000002160b7824 */ /* 0x000fe400078e020b */
[----:B------:R-:W-:Y:S02]  /*6ef0*/  IMAD.SHL.U32 R18, R18, 0x80, RZ ;  /* 0x0000008012127824 */ /* 0x000fe400078e00ff */
[----:B------:R-:W-:Y:S02]  /*6f00*/  IMAD.MOV.U32 R15, RZ, RZ, RZ ;  /* 0x000000ffff0f7224 */ /* 0x000fe400078e00ff */
[----:B------:R-:W-:Y:S02]  /*6f10*/  IMAD.U32 R20, RZ, RZ, UR13 ;  /* 0x0000000dff147e24 */ /* 0x000fe4000f8e00ff */
[----:B------:R-:W-:Y:S02]  /*6f20*/  IMAD.MOV.U32 R4, RZ, RZ, R3 ;  /* 0x000000ffff047224 */ /* 0x000fe400078e0003 */
[----:B------:R-:W-:-:S02]  /*6f30*/  IMAD.MOV.U32 R6, RZ, RZ, R8 ;  /* 0x000000ffff067224 */ /* 0x000fc400078e0008 */
[----:B------:R-:W-:-:S07]  /*6f40*/  IMAD.SHL.U32 R12, R11, 0x20, RZ ;  /* 0x000000200b0c7824 */ /* 0x000fce00078e00ff */
.L_x_174:
[----:B------:R-:W0:Y:S01]  /*6f50*/  S2UR UR7, SR_CgaCtaId ;  /* 0x00000000000779c3 */ /* 0x000e220000008800 */
[----:B------:R-:W-:Y:S02]  /*6f60*/  MOV R14, 0x400 ;  /* 0x00000400000e7802 */ /* 0x000fe40000000f00 */
[----:B------:R-:W-:-:S05]  /*6f70*/  SHF.L.U32 R5, R4, 0x1f, RZ ;  /* 0x0000001f04057819 */ /* 0x000fca00000006ff */
[----:B------:R-:W1:Y:S01]  /*6f80*/  @!P2 LDC R7, c[0x0][0x500] ;  /* 0x00014000ff07ab82 */ /* 0x000e620000000800 */
[----:B0-----:R-:W-:-:S05]  /*6f90*/  IMAD.U32 R11, RZ, RZ, UR7 ;  /* 0x00000007ff0b7e24 */ /* 0x001fca000f8e00ff */
[----:B------:R-:W-:-:S05]  /*6fa0*/  LEA R13, R11, R14, 0x18 ;  /* 0x0000000e0b0d7211 */ /* 0x000fca00078ec0ff */
[----:B------:R-:W-:-:S04]  /*6fb0*/  IMAD R14, R6, 0x8, R13 ;  /* 0x00000008060e7824 */ /* 0x000fc800078e020d */
[----:B------:R-:W0:Y:S02]  /*6fc0*/  SYNCS.PHASECHK.TRANS64.TRYWAIT P1, [R14+URZ+0x18], R5 ;  /* 0x000018050e0075a7 */ /* 0x000e24000802017f */
[----:B01----:R-:W-:Y:S05]  /*6fd0*/  @!P1 BRA `(.L_x_171) ;  /* 0x0000000c00c49947 */ /* 0x003fea0003800000 */
.L_x_192:
[----:B0-----:R-:W-:Y:S01]  /*6fe0*/  PRMT R5, R9, 0x9910, RZ ;  /* 0x0000991009057816 */ /* 0x001fe200000000ff */
[----:B------:R0:W-:Y:S03]  /*6ff0*/  @!P2 SYNCS.ARRIVE.TRANS64 RZ, [R14+URZ], R7 ;  /* 0x000000070effa9a7 */ /* 0x0001e6000800003f */
[----:B------:R-:W-:-:S13]  /*7000*/  ISETP.NE.AND P1, PT, R5, 0x2, PT ;  /* 0x000000020500780c */ /* 0x000fda0003f25270 */
[----:B0-----:R-:W-:Y:S05]  /*7010*/  @P1 BRA `(.L_x_172) ;  /* 0x0000000000041947 */ /* 0x001fea0003800000 */
[----:B------:R-:W-:Y:S01]  /*7020*/  BPT.TRAP 0x1 ;  /* 0x000000040000795c */ /* 0x000fe20000300000 */
.L_x_172:
[----:B------:R-:W-:Y:S05]  /*7030*/  @P0 BRA `(.L_x_173) ;  /* 0x0000000000040947 */ /* 0x000fea0003800000 */
[----:B------:R-:W-:Y:S01]  /*7040*/  BPT.TRAP 0x1 ;  /* 0x000000040000795c */ /* 0x000fe20000300000 */
.L_x_173:
[----:B------:R-:W-:Y:S01]  /*7050*/  IMAD R5, R6, 0x4, R11 ;  /* 0x0000000406057824 */ /* 0x000fe200078e020b */
[----:B------:R-:W-:Y:S01]  /*7060*/  R2UR UR34, R15 ;  /* 0x000000000f2272ca */ /* 0x000fe200000e0000 */
[----:B------:R-:W-:Y:S01]  /*7070*/  VIADD R20, R20, 0xffffffff ;  /* 0xffffffff14147836 */ /* 0x000fe20000000000 */
[----:B------:R-:W-:Y:S01]  /*7080*/  R2UR UR33, R14 ;  /* 0x000000000e2172ca */ /* 0x000fe200000e0000 */
[----:B------:R-:W-:Y:S01]  /*7090*/  IMAD.SHL.U32 R5, R5, 0x400, RZ ;  /* 0x0000040005057824 */ /* 0x000fe200078e00ff */
[----:B------:R-:W-:Y:S01]  /*70a0*/  R2UR UR36, R19 ;  /* 0x00000000132472ca */ /* 0x000fe200000e0000 */
[----:B------:R-:W-:Y:S01]  /*70b0*/  UIADD3 UR14, UP0, UR30, 0xf0, URZ ;  /* 0x000000f01e0e7890 */ /* 0x000fe2000ff1e03f */
[----:B------:R-:W-:Y:S01]  /*70c0*/  R2UR UR35, R12 ;  /* 0x000000000c2372ca */ /* 0x000fe200000e0000 */
[--C-:B------:R-:W-:Y:S01]  /*70d0*/  IMAD R5, R5, 0x4, R13.reuse ;  /* 0x0000000405057824 */ /* 0x100fe200078e020d */
[----:B------:R-:W-:Y:S01]  /*70e0*/  R2UR UR19, R18 ;  /* 0x00000000121372ca */ /* 0x000fe200000e0000 */
[----:B------:R-:W-:Y:S01]  /*70f0*/  IMAD R13, R6, 0x8000, R13 ;  /* 0x00008000060d7824 */ /* 0x000fe200078e020d */
[----:B------:R-:W-:Y:S01]  /*7100*/  UIADD3 UR38, UP1, UR30, 0x1f0, URZ ;  /* 0x000001f01e267890 */ /* 0x000fe2000ff3e03f */
[----:B------:R-:W-:Y:S01]  /*7110*/  ISETP.GT.AND P3, PT, R20, 0x1, PT ;  /* 0x000000011400780c */ /* 0x000fe20003f64270 */
[----:B------:R-:W-:Y:S01]  /*7120*/  UIADD3.X UR15, URZ, UR31, URZ, UP0, !UPT ;  /* 0x0000001f3f0f7290 */ /* 0x000fe200087fe43f */
[----:B------:R-:W-:Y:S01]  /*7130*/  R2UR UR24, R5 ;  /* 0x00000000051872ca */ /* 0x000fe200000e0000 */
[----:B------:R-:W-:Y:S01]  /*7140*/  UIADD3 UR26, UR34, 0x20, URZ ;  /* 0x00000020221a7890 */ /* 0x000fe2000fffe03f */
[----:B------:R-:W-:Y:S01]  /*7150*/  R2UR UR8, R13 ;  /* 0x000000000d0872ca */ /* 0x000fe200000e0000 */
[----:B------:R-:W-:Y:S01]  /*7160*/  UIADD3.X UR39, URZ, UR31, URZ, UP1, !UPT ;  /* 0x0000001f3f277290 */ /* 0x000fe20008ffe43f */
[----:B------:R-:W-:Y:S01]  /*7170*/  VIADD R6, R6, 0x1 ;  /* 0x0000000106067836 */ /* 0x000fe20000000000 */
[----:B------:R-:W-:Y:S01]  /*7180*/  UMOV UR7, 0x30000 ;  /* 0x0003000000077882 */ /* 0x000fe20000000000 */
[----:B------:R-:W-:Y:S01]  /*7190*/  UMOV UR22, 0x0 ;  /* 0x0000000000167882 */ /* 0x000fe20000000000 */
[----:B------:R-:W-:Y:S01]  /*71a0*/  UMOV UR23, 0x10000000 ;  /* 0x1000000000177882 */ /* 0x000fe20000000000 */
[----:B------:R-:W-:Y:S01]  /*71b0*/  UMOV UR25, UR33 ;  /* 0x0000002100197c82 */ /* 0x000fe20008000000 */
[----:B------:R-:W-:Y:S01]  /*71c0*/  ISETP.NE.AND P1, PT, R6, 0x3, PT ;  /* 0x000000030600780c */ /* 0x000fe20003f25270 */
[----:B------:R-:W-:Y:S01]  /*71d0*/  UMOV UR28, UR36 ;  /* 0x00000024001c7c82 */ /* 0x000fe20008000000 */
[----:B------:R-:W-:Y:S01]  /*71e0*/  UMOV UR27, UR35 ;  /* 0x00000023001b7c82 */ /* 0x000fe20008000000 */
[----:B------:R-:W-:Y:S01]  /*71f0*/  UMOV UR17, UR33 ;  /* 0x0000002100117c82 */ /* 0x000fe20008000000 */
[----:B------:R-:W-:Y:S01]  /*7200*/  UIADD3 UR32, UR24, 0x100, URZ ;  /* 0x0000010018207890 */ /* 0x000fe2000fffe03f */
[----:B------:R-:W-:Y:S01]  /*7210*/  SEL R5, RZ, 0x1, P1 ;  /* 0x00000001ff057807 */ /* 0x000fe20000800000 */
[----:B------:R-:W-:Y:S01]  /*7220*/  UIADD3 UR24, UR24, 0x2100, URZ ;  /* 0x0000210018187890 */ /* 0x000fe2000fffe03f */
[----:B------:R-:W-:Y:S01]  /*7230*/  VIADD R15, R15, 0x40 ;  /* 0x000000400f0f7836 */ /* 0x000fe20000000000 */
[----:B------:R-:W-:Y:S01]  /*7240*/  UIADD3 UR16, UR8, 0xc100, URZ ;  /* 0x0000c10008107890 */ /* 0x000fe2000fffe03f */
[----:B------:R-:W-:Y:S01]  /*7250*/  LOP3.LUT R4, R4, R5, RZ, 0x3c, !PT ;  /* 0x0000000504047212 */ /* 0x000fe200078e3cff */
[----:B------:R-:W-:Y:S01]  /*7260*/  UIADD3 UR8, UR8, 0x10100, URZ ;  /* 0x0001010008087890 */ /* 0x000fe2000fffe03f */
[----:B------:R-:W-:Y:S01]  /*7270*/  SEL R6, R6, RZ, P1 ;  /* 0x000000ff06067207 */ /* 0x000fe20000800000 */
[----:B------:R-:W-:Y:S01]  /*7280*/  UMOV UR18, UR34 ;  /* 0x0000002200127c82 */ /* 0x000fe20008000000 */
[----:B------:R-:W-:Y:S01]  /*7290*/  UMOV UR20, UR36 ;  /* 0x0000002400147c82 */ /* 0x000fe20008000000 */
[----:B------:R0:W-:Y:S01]  /*72a0*/  UTMALDG.3D.MULTICAST [UR32], [UR14], UR7, desc[UR22] ;  /* 0x000016200e0073b4 */ /* 0x0001e20008011807 */
[----:B------:R-:W-:Y:S01]  /*72b0*/  UMOV UR9, UR33 ;  /* 0x0000002100097c82 */ /* 0x000fe20008000000 */
[----:B------:R-:W-:Y:S01]  /*72c0*/  UMOV UR11, UR19 ;  /* 0x00000013000b7c82 */ /* 0x000fe20008000000 */
[----:B------:R-:W-:Y:S01]  /*72d0*/  UMOV UR12, UR36 ;  /* 0x00000024000c7c82 */ /* 0x000fe20008000000 */
[----:B------:R-:W-:Y:S01]  /*72e0*/  UMOV UR10, UR26 ;  /* 0x0000001a000a7c82 */ /* 0x000fe20008000000 */
[----:B------:R0:W-:Y:S01]  /*72f0*/  UTMALDG.3D.MULTICAST [UR24], [UR14], UR7, desc[UR22] ;  /* 0x000016180e0073b4 */ /* 0x0001e20008011807 */
[----:B------:R0:W-:Y:S01]  /*7300*/  UTMALDG.3D [UR16], [UR38], desc[UR22] ;  /* 0x00001610260075b4 */ /* 0x0001e20008011000 */
[----:B------:R0:W-:Y:S02]  /*7310*/  UTMALDG.3D [UR8], [UR38], desc[UR22] ;  /* 0x00001608260075b4 */ /* 0x0001e40008011000 */
[----:B0-----:R-:W-:Y:S05]  /*7320*/  @P3 BRA `(.L_x_174) ;  /* 0xfffffffc00083947 */ /* 0x001fea000383ffff */
.L_x_170:
[----:B------:R-:W-:Y:S05]  /*7330*/  BSYNC B1 ;  /* 0x0000000000017941 */ /* 0x000fea0003800000 */
.L_x_169:
[----:B------:R-:W3:Y:S01]  /*7340*/  LDL.64 R24, [R1] ;  /* 0x0000000001187983 */ /* 0x000ee20000100a00 */
[----:B------:R-:W-:Y:S01]  /*7350*/  LOP3.LUT P4, RZ, R10, 0xff, RZ, 0xc0, !PT ;  /* 0x000000ff0aff7812 */ /* 0x000fe2000788c0ff */
[----:B------:R-:W-:Y:S01]  /*7360*/  VIADD R7, R8, UR40 ;  /* 0x0000002808077c36 */ /* 0x000fe20008000000 */
[----:B------:R-:W-:Y:S01]  /*7370*/  ULDC.64 UR8, c[0x0][0x650] ;  /* 0x0001940000087ab9 */ /* 0x000fe20000000a00 */
[----:B------:R-:W-:Y:S01]  /*7380*/  IMAD.U32 R8, RZ, RZ, UR40 ;  /* 0x00000028ff087e24 */ /* 0x000fe2000f8e00ff */
[----:B------:R-:W-:Y:S01]  /*7390*/  UISETP.GE.U32.AND UP0, UPT, UR40, 0x3, UPT ;  /* 0x000000032800788c */ /* 0x000fe2000bf06070 */
[----:B------:R-:W-:Y:S01]  /*73a0*/  BSSY B1, `(.L_x_175) ;  /* 0x000006b000017945 */ /* 0x000fe20003800000 */
[----:B------:R-:W-:Y:S01]  /*73b0*/  ISETP.GT.U32.AND P1, PT, R7, 0x2, PT ;  /* 0x000000020700780c */ /* 0x000fe20003f24070 */
[----:B------:R-:W-:Y:S01]  /*73c0*/  IMAD.MOV.U32 R22, RZ, RZ, -0x1 ;  /* 0xffffffffff167424 */ /* 0x000fe200078e00ff */
[----:B------:R-:W-:Y:S01]  /*73d0*/  PRMT R10, RZ, 0x7610, R10 ;  /* 0x00007610ff0a7816 */ /* 0x000fe2000000000a */
[----:B------:R-:W-:Y:S01]  /*73e0*/  IMAD.MOV.U32 R18, RZ, RZ, -0x1 ;  /* 0xffffffffff127424 */ /* 0x000fe200078e00ff */
[----:B------:R-:W-:Y:S01]  /*73f0*/  ISETP.LT.U32.AND P1, PT, R8, 0x3, P1 ;  /* 0x000000030800780c */ /* 0x000fe20000f21070 */
[----:B------:R-:W-:Y:S01]  /*7400*/  IMAD.MOV.U32 R19, RZ, RZ, -0x1 ;  /* 0xffffffffff137424 */ /* 0x000fe200078e00ff */
[----:B------:R-:W-:Y:S01]  /*7410*/  PLOP3.LUT P3, PT, PT, PT, UP0, 0x80, 0x0 ;  /* 0x000000000000781c */ /* 0x000fe20003f6f008 */
[----:B------:R-:W0:Y:S01]  /*7420*/  @P4 S2R R11, SR_CgaCtaId ;  /* 0x00000000000b4919 */ /* 0x000e220000008800 */
[----:B------:R-:W-:-:S04]  /*7430*/  @P4 MOV R4, 0x400 ;  /* 0x0000040000044802 */ /* 0x000fc80000000f00 */
[----:B0-----:R-:W-:Y:S01]  /*7440*/  @P4 LEA R6, R11, R4, 0x18 ;  /* 0x000000040b064211 */ /* 0x001fe200078ec0ff */
[----:B------:R-:W-:Y:S01]  /*7450*/  IMAD.WIDE.U32 R4, R7, -0x55555555, RZ ;  /* 0xaaaaaaab07047825 */ /* 0x000fe200078e00ff */
[----:B------:R-:W-:Y:S02]  /*7460*/  SEL R4, RZ, 0x1, !P1 ;  /* 0x00000001ff047807 */ /* 0x000fe40004800000 */
[----:B------:R0:W-:Y:S02]  /*7470*/  @P4 SYNCS.ARRIVE.TRANS64.A1T0 RZ, [R6+URZ+0x68], RZ ;  /* 0x000068ff06ff49a7 */ /* 0x0001e4000810003f */
[----:B------:R-:W-:Y:S02]  /*7480*/  LOP3.LUT R3, R3, R4, RZ, 0x3c, !PT ;  /* 0x0000000403037212 */ /* 0x000fe400078e3cff */
[----:B------:R-:W-:Y:S02]  /*7490*/  PRMT R4, RZ, 0x7610, R4 ;  /* 0x00007610ff047816 */ /* 0x000fe40000000004 */
[----:B0-----:R-:W-:-:S04]  /*74a0*/  SHF.R.U32.HI R6, RZ, 0x1, R5 ;  /* 0x00000001ff067819 */ /* 0x001fc80000011605 */
[----:B------:R-:W-:Y:S01]  /*74b0*/  @P3 LOP3.LUT R3, R3, 0x1, R6, 0x78, !PT ;  /* 0x0000000103033812 */ /* 0x000fe200078e7806 */
[----:B------:R-:W-:Y:S01]  /*74c0*/  IMAD R8, R6, -0x3, R7 ;  /* 0xfffffffd06087824 */ /* 0x000fe200078e0207 */
[----:B---3--:R-:W-:-:S04]  /*74d0*/  IADD3 R16, P4, R16, R24, RZ ;  /* 0x0000001810107210 */ /* 0x008fc80007f9e0ff */
[----:B------:R-:W-:Y:S01]  /*74e0*/  ISETP.GE.U32.AND P1, PT, R16, UR8, PT ;  /* 0x0000000810007c0c */ /* 0x000fe2000bf26070 */
[----:B------:R-:W-:-:S05]  /*74f0*/  IMAD.X R17, R17, 0x1, R0, P4 ;  /* 0x0000000111117824 */ /* 0x000fca00020e0600 */
[----:B------:R-:W-:-:S13]  /*7500*/  ISETP.GE.U32.AND.EX P1, PT, R17, UR9, PT, P1 ;  /* 0x0000000911007c0c */ /* 0x000fda000bf26110 */
[----:B------:R-:W-:Y:S05]  /*7510*/  @P1 BRA `(.L_x_176) ;  /* 0x00000004004c1947 */ /* 0x000fea0003800000 */
[----:B------:R-:W0:Y:S01]  /*7520*/  S2R R13, SR_CTAID.X ;  /* 0x00000000000d7919 */ /* 0x000e220000002500 */
[----:B------:R-:W-:Y:S01]  /*7530*/  ULDC.64 UR8, c[0x0][0x628] ;  /* 0x00018a0000087ab9 */ /* 0x000fe20000000a00 */
[----:B------:R-:W1:Y:S01]  /*7540*/  LDC R14, c[0x0][0x144] ;  /* 0x00005100ff0e7b82 */ /* 0x000e620000000800 */
[----:B------:R-:W-:Y:S01]  /*7550*/  ISETP.NE.U32.AND P1, PT, RZ, UR8, PT ;  /* 0x00000008ff007c0c */ /* 0x000fe2000bf25070 */
[----:B------:R-:W3:Y:S01]  /*7560*/  S2R R12, SR_CTAID.Y ;  /* 0x00000000000c7919 */ /* 0x000ee20000002600 */
[----:B------:R-:W-:Y:S01]  /*7570*/  ULDC UR10, c[0x0][0x630] ;  /* 0x00018c00000a7ab9 */ /* 0x000fe20000000800 */
[----:B------:R-:W-:Y:S01]  /*7580*/  ULDC UR11, c[0x0][0x150] ;  /* 0x00005400000b7ab9 */ /* 0x000fe20000000800 */
[----:B------:R-:W-:Y:S01]  /*7590*/  ISETP.NE.AND.EX P1, PT, RZ, UR9, PT, P1 ;  /* 0x00000009ff007c0c */ /* 0x000fe2000bf25310 */
[----:B------:R-:W-:Y:S02]  /*75a0*/  IMAD.MOV.U32 R4, RZ, RZ, R16 ;  /* 0x000000ffff047224 */ /* 0x000fe400078e0010 */
[----:B------:R-:W-:Y:S01]  /*75b0*/  IMAD.MOV.U32 R5, RZ, RZ, R17 ;  /* 0x000000ffff057224 */ /* 0x000fe200078e0011 */
[----:B0-----:R-:W-:-:S09]  /*75c0*/  I2FP.F32.U32 R18, R13 ;  /* 0x0000000d00127245 */ /* 0x001fd20000201000 */
[----:B------:R-:W-:Y:S05]  /*75d0*/  @!P1 BRA `(.L_x_177) ;  /* 0x0000000000289947 */ /* 0x000fea0003800000 */
[----:B------:R-:W-:Y:S02]  /*75e0*/  ULDC UR7, c[0x0][0x634] ;  /* 0x00018d0000077ab9 */ /* 0x000fe40000000800 */
[----:B------:R-:W-:-:S05]  /*75f0*/  IADD3 R5, P1, R16, UR7, RZ ;  /* 0x0000000710057c10 */ /* 0x000fca000ff3e0ff */
[----:B------:R-:W-:-:S04]  /*7600*/  IMAD.X R15, RZ, RZ, R17, P1 ;  /* 0x000000ffff0f7224 */ /* 0x000fc800008e0611 */
[----:B------:R-:W-:-:S04]  /*7610*/  IMAD.WIDE.U32 R6, R15, UR8, RZ ;  /* 0x000000080f067c25 */ /* 0x000fc8000f8e00ff */
[----:B------:R-:W-:-:S04]  /*7620*/  IMAD.WIDE.U32 R6, P1, R5, UR9, R6 ;  /* 0x0000000905067c25 */ /* 0x000fc8000f820006 */
[----:B------:R-:W-:-:S04]  /*7630*/  IMAD.WIDE.U32 R4, R5, UR8, RZ ;  /* 0x0000000805047c25 */ /* 0x000fc8000f8e00ff */
[----:B------:R-:W-:Y:S01]  /*7640*/  IMAD.MOV.U32 R4, RZ, RZ, R7 ;  /* 0x000000ffff047224 */ /* 0x000fe200078e0007 */
[----:B------:R-:W-:Y:S01]  /*7650*/  IADD3 RZ, P3, R5, R6, RZ ;  /* 0x0000000605ff7210 */ /* 0x000fe20007f7e0ff */
[----:B------:R-:W-:-:S04]  /*7660*/  IMAD.X R5, RZ, RZ, RZ, P1 ;  /* 0x000000ffff057224 */ /* 0x000fc800008e06ff */
[----:B------:R-:W-:-:S08]  /*7670*/  IMAD.WIDE.U32.X R4, R15, UR9, R4, P3 ;  /* 0x000000090f047c25 */ /* 0x000fd000098e0404 */
.L_x_177:
[----:B------:R-:W-:Y:S01]  /*7680*/  FMUL R18, R18, UR11 ;  /* 0x0000000b12127c20 */ /* 0x000fe20008400000 */
[--C-:B------:R-:W-:Y:S01]  /*7690*/  SHF.R.U64 R19, R4, UR10, R5.reuse ;  /* 0x0000000a04137c19 */ /* 0x100fe20008001205 */
[----:B------:R-:W-:Y:S01]  /*76a0*/  ULDC.64 UR8, c[0x0][0x620] ;  /* 0x0001880000087ab9 */ /* 0x000fe20000000a00 */
[----:B------:R-:W-:Y:S01]  /*76b0*/  SHF.R.U32.HI R4, RZ, UR10, R5 ;  /* 0x0000000aff047c19 */ /* 0x000fe20008011605 */
[----:B------:R-:W-:Y:S01]  /*76c0*/  ULDC.64 UR10, c[0x0][0x640] ;  /* 0x00019000000a7ab9 */ /* 0x000fe20000000a00 */
[----:B------:R-:W-:Y:S01]  /*76d0*/  IADD3 R5, P1, RZ, -R19, RZ ;  /* 0x80000013ff057210 */ /* 0x000fe20007f3e0ff */
[----:B------:R-:W0:Y:S01]  /*76e0*/  F2I.U32.TRUNC.NTZ R18, R18 ;  /* 0x0000001200127305 */ /* 0x000e22000020f000 */
[----:B------:R-:W4:Y:S01]  /*76f0*/  LDC R15, c[0x0][0x148] ;  /* 0x00005200ff0f7b82 */ /* 0x000f220000000800 */
[----:B------:R-:W-:Y:S02]  /*7700*/  ULDC UR7, c[0x0][0x618] ;  /* 0x0001860000077ab9 */ /* 0x000fe40000000800 */
[----:B------:R-:W-:Y:S01]  /*7710*/  IMAD.X R4, RZ, RZ, ~R4, P1 ;  /* 0x000000ffff047224 */ /* 0x000fe200008e0e04 */
[----:B------:R-:W-:-:S03]  /*7720*/  ISETP.NE.U32.AND P1, PT, RZ, UR10, PT ;  /* 0x0000000aff007c0c */ /* 0x000fc6000bf25070 */
[----:B------:R-:W-:Y:S01]  /*7730*/  IMAD R4, R4, UR8, RZ ;  /* 0x0000000804047c24 */ /* 0x000fe2000f8e02ff */
[----:B------:R-:W-:-:S03]  /*7740*/  ISETP.NE.AND.EX P1, PT, RZ, UR11, PT, P1 ;  /* 0x0000000bff007c0c */ /* 0x000fc6000bf25310 */
[C---:B------:R-:W-:Y:S02]  /*7750*/  IMAD R7, R5.reuse, UR9, R4 ;  /* 0x0000000905077c24 */ /* 0x040fe4000f8e0204 */
[----:B------:R-:W-:Y:S01]  /*7760*/  IMAD.WIDE.U32 R4, R5, UR8, R16 ;  /* 0x0000000805047c25 */ /* 0x000fe2000f8e0010 */
[----:B------:R-:W-:-:S03]  /*7770*/  ULDC UR8, c[0x0][0x154] ;  /* 0x0000550000087ab9 */ /* 0x000fc60000000800 */
[----:B0-----:R-:W-:Y:S02]  /*7780*/  IMAD.MOV R6, RZ, RZ, -R18 ;  /* 0x000000ffff067224 */ /* 0x001fe400078e0a12 */
[----:B------:R-:W-:Y:S02]  /*7790*/  IMAD.IADD R5, R5, 0x1, R7 ;  /* 0x0000000105057824 */ /* 0x000fe400078e0207 */
[----:B-1----:R-:W-:Y:S01]  /*77a0*/  IMAD R13, R14, R6, R13 ;  /* 0x000000060e0d7224 */ /* 0x002fe200078e020d */
[----:B---3--:R-:W-:Y:S02]  /*77b0*/  I2FP.F32.U32 R6, R12 ;  /* 0x0000000c00067245 */ /* 0x008fe40000201000 */
[--C-:B------:R-:W-:Y:S02]  /*77c0*/  SHF.R.U64 R14, R4, UR7, R5.reuse ;  /* 0x00000007040e7c19 */ /* 0x100fe40008001205 */
[----:B------:R-:W-:Y:S01]  /*77d0*/  SHF.R.U32.HI R5, RZ, UR7, R5 ;  /* 0x00000007ff057c19 */ /* 0x000fe20008011605 */
[----:B------:R-:W-:Y:S01]  /*77e0*/  FMUL R6, R6, UR8 ;  /* 0x0000000806067c20 */ /* 0x000fe20008400000 */
[----:B------:R-:W-:-:S02]  /*77f0*/  ULDC UR7, c[0x0][0x608] ;  /* 0x0001820000077ab9 */ /* 0x000fc40000000800 */
[--C-:B------:R-:W-:Y:S01]  /*7800*/  SHF.R.U64 R20, R14, UR7, R5.reuse ;  /* 0x000000070e147c19 */ /* 0x100fe20008001205 */
[----:B------:R0:W1:Y:S01]  /*7810*/  F2I.U32.TRUNC.NTZ R21, R6 ;  /* 0x0000000600157305 */ /* 0x000062000020f000 */
[----:B------:R-:W-:Y:S01]  /*7820*/  SHF.R.U32.HI R5, RZ, UR7, R5 ;  /* 0x00000007ff057c19 */ /* 0x000fe20008011605 */
[----:B------:R-:W-:-:S03]  /*7830*/  ULDC UR7, c[0x0][0x658] ;  /* 0x0001960000077ab9 */ /* 0x000fc60000000800 */
[--C-:B------:R-:W-:Y:S02]  /*7840*/  SHF.R.U64 R18, R20, UR7, R5.reuse ;  /* 0x0000000714127c19 */ /* 0x100fe40008001205 */
[----:B------:R-:W-:-:S03]  /*7850*/  SHF.R.U32.HI R25, RZ, UR7, R5 ;  /* 0x00000007ff197c19 */ /* 0x000fc60008011605 */
[----:B------:R-:W-:Y:S02]  /*7860*/  IMAD.MOV.U32 R4, RZ, RZ, R18 ;  /* 0x000000ffff047224 */ /* 0x000fe400078e0012 */
[----:B------:R-:W-:Y:S01]  /*7870*/  IMAD.MOV.U32 R5, RZ, RZ, R25 ;  /* 0x000000ffff057224 */ /* 0x000fe200078e0019 */
[----:B0-----:R-:W-:Y:S06]  /*7880*/  @!P1 BRA `(.L_x_178) ;  /* 0x0000000000289947 */ /* 0x001fec0003800000 */
        /* <DEDUP_REMOVED lines=10> */
.L_x_178:
[----:B------:R-:W-:Y:S01]  /*7930*/  ISETP.NE.AND P1, PT, R2, 0x1, PT ;  /* 0x000000010200780c */ /* 0x000fe20003f25270 */
[----:B------:R-:W-:Y:S01]  /*7940*/  ULDC UR7, c[0x0][0x648] ;  /* 0x0001920000077ab9 */ /* 0x000fe20000000800 */
[----:B------:R-:W-:Y:S01]  /*7950*/  LOP3.LUT R20, R20, UR6, RZ, 0xc0, !PT ;  /* 0x0000000614147c12 */ /* 0x000fe2000f8ec0ff */
[----:B-1----:R-:W-:Y:S01]  /*7960*/  IMAD.MOV R21, RZ, RZ, -R21 ;  /* 0x000000ffff157224 */ /* 0x002fe200078e0a15 */
[----:B------:R-:W-:Y:S01]  /*7970*/  SHF.R.U64 R5, R4, UR7, R5 ;  /* 0x0000000704057c19 */ /* 0x000fe20008001205 */
[----:B------:R-:W-:Y:S01]  /*7980*/  ULDC UR7, c[0x0][0x638] ;  /* 0x00018e0000077ab9 */ /* 0x000fe20000000800 */
[----:B------:R-:W-:Y:S01]  /*7990*/  ULDC UR8, c[0x0][0x610] ;  /* 0x0001840000087ab9 */ /* 0x000fe20000000800 */
[----:B------:R-:W-:Y:S02]  /*79a0*/  IMAD.MOV.U32 R4, RZ, RZ, 0x1 ;  /* 0x00000001ff047424 */ /* 0x000fe400078e00ff */
[----:B------:R-:W-:Y:S02]  /*79b0*/  IMAD.MOV R7, RZ, RZ, -R5 ;  /* 0x000000ffff077224 */ /* 0x000fe400078e0a05 */
[----:B------:R-:W-:Y:S01]  /*79c0*/  IMAD R20, R5, UR5, R20 ;  /* 0x0000000505147c24 */ /* 0x000fe2000f8e0214 */
[----:B------:R-:W-:Y:S01]  /*79d0*/  LOP3.LUT R5, R14, UR4, RZ, 0xc0, !PT ;  /* 0x000000040e057c12 */ /* 0x000fe2000f8ec0ff */
[----:B----4-:R-:W-:-:S02]  /*79e0*/  @P1 IMAD R13, R15, R21, R12 ;  /* 0x000000150f0d1224 */ /* 0x010fc400078e020c */
[----:B------:R-:W-:Y:S01]  /*79f0*/  IMAD R18, R7, UR7, R18 ;  /* 0x0000000707127c24 */ /* 0x000fe2000f8e0212 */
[----:B------:R-:W-:Y:S01]  /*7a00*/  ULDC UR7, c[0x0][0x600] ;  /* 0x0001800000077ab9 */ /* 0x000fe20000000800 */
[----:B------:R-:W-:Y:S02]  /*7a10*/  IMAD R13, R20, UR8, R13 ;  /* 0x00000008140d7c24 */ /* 0x000fe4000f8e020d */
[----:B------:R-:W-:-:S05]  /*7a20*/  IMAD R22, R18, UR7, R5 ;  /* 0x0000000712167c24 */ /* 0x000fca000f8e0205 */
[----:B------:R-:W-:Y:S02]  /*7a30*/  SEL R18, R22, R13, !P1 ;  /* 0x0000000d16127207 */ /* 0x000fe40004800000 */
[----:B------:R-:W-:-:S07]  /*7a40*/  SEL R22, R13, R22, !P1 ;  /* 0x000000160d167207 */ /* 0x000fce0004800000 */
.L_x_176:
[----:B------:R-:W-:Y:S05]  /*7a50*/  BSYNC B1 ;  /* 0x0000000000017941 */ /* 0x000fea0003800000 */
.L_x_175:
[----:B------:R-:W-:-:S13]  /*7a60*/  LOP3.LUT P1, RZ, R4, 0xff, RZ, 0xc0, !PT ;  /* 0x000000ff04ff7812 */ /* 0x000fda000782c0ff */
[----:B------:R-:W-:Y:S05]  /*7a70*/  @P1 BRA `(.L_x_179) ;  /* 0xfffffff000fc1947 */ /* 0x000fea000383ffff */
[----:B------:R-:W-:Y:S05]  /*7a80*/  BSYNC B0 ;  /* 0x0000000000007941 */ /* 0x000fea0003800000 */
.L_x_167:
[----:B------:R-:W-:-:S03]  /*7a90*/  UMOV UR7, 0xffffffff ;  /* 0xffffffff00077882 */ /* 0x000fc60000000000 */
[----:B------:R-:W-:Y:S05]  /*7aa0*/  BRA.DIV UR7, `(.L_x_180) ;  /* 0x0000000607247947 */ /* 0x000fea000b800000 */
[----:B------:R-:W-:-:S13]  /*7ab0*/  ELECT P6, URZ, PT ;  /* 0x00000000003f782f */ /* 0x000fda00038c0000 */
.L_x_195:
[----:B------:R-:W-:Y:S04]  /*7ac0*/  BSSY B0, `(.L_x_181) ;  /* 0x0000022000007945 */ /* 0x000fe80003800000 */
[----:B------:R-:W-:Y:S05]  /*7ad0*/  @!P6 BRA `(.L_x_182) ;  /* 0x000000000080e947 */ /* 0x000fea0003800000 */
[----:B------:R-:W-:-:S04]  /*7ae0*/  LOP3.LUT R23, R23, 0x2, RZ, 0xfc, !PT ;  /* 0x0000000217177812 */ /* 0x000fc800078efcff */
[----:B------:R-:W-:-:S13]  /*7af0*/  ISETP.NE.AND P0, PT, R23, 0x3, PT ;  /* 0x000000031700780c */ /* 0x000fda0003f05270 */
[----:B------:R-:W-:Y:S05]  /*7b00*/  @!P0 BRA `(.L_x_183) ;  /* 0x0000000000048947 */ /* 0x000fea0003800000 */
[----:B------:R-:W-:Y:S01]  /*7b10*/  BPT.TRAP 0x1 ;  /* 0x000000040000795c */ /* 0x000fe20000300000 */
.L_x_183:
[----:B------:R-:W0:Y:S01]  /*7b20*/  S2R R5, SR_CgaCtaId ;  /* 0x0000000000057919 */ /* 0x000e220000008800 */
[----:B------:R-:W-:Y:S02]  /*7b30*/  MOV R0, 0x400 ;  /* 0x0000040000007802 */ /* 0x000fe40000000f00 */
[----:B------:R-:W-:Y:S02]  /*7b40*/  SHF.L.U32 R2, R3, 0x1f, RZ ;  /* 0x0000001f03027819 */ /* 0x000fe400000006ff */
[----:B0-----:R-:W-:-:S05]  /*7b50*/  LEA R5, R5, R0, 0x18 ;  /* 0x0000000005057211 */ /* 0x001fca00078ec0ff */
[----:B------:R-:W-:-:S04]  /*7b60*/  VIADD R5, R5, 0x18 ;  /* 0x0000001805057836 */ /* 0x000fc80000000000 */
[C---:B------:R-:W-:Y:S02]  /*7b70*/  IMAD R7, R8.reuse, 0x8, R5 ;  /* 0x0000000808077824 */ /* 0x040fe400078e0205 */
[----:B------:R-:W-:Y:S02]  /*7b80*/  VIADD R8, R8, 0x1 ;  /* 0x0000000108087836 */ /* 0x000fe40000000000 */
[----:B------:R-:W0:Y:S03]  /*7b90*/  SYNCS.PHASECHK.TRANS64.TRYWAIT P0, [R7+URZ], R2 ;  /* 0x00000002070075a7 */ /* 0x000e26000800017f */
[----:B------:R-:W-:-:S04]  /*7ba0*/  ISETP.NE.AND P1, PT, R8, 0x3, PT ;  /* 0x000000030800780c */ /* 0x000fc80003f25270 */
[----:B------:R-:W-:Y:S02]  /*7bb0*/  SEL R0, RZ, 0x1, P1 ;  /* 0x00000001ff007807 */ /* 0x000fe40000800000 */
[----:B------:R-:W-:Y:S02]  /*7bc0*/  SEL R8, R8, RZ, P1 ;  /* 0x000000ff08087207 */ /* 0x000fe40000800000 */
[----:B------:R-:W-:-:S03]  /*7bd0*/  LOP3.LUT R9, R3, R0, RZ, 0x3c, !PT ;  /* 0x0000000003097212 */ /* 0x000fc600078e3cff */
[----:B------:R-:W-:Y:S01]  /*7be0*/  IMAD R4, R8, 0x8, R5 ;  /* 0x0000000808047824 */ /* 0x000fe200078e0205 */
[----:B------:R-:W-:Y:S01]  /*7bf0*/  SHF.L.U32 R3, R9, 0x1f, RZ ;  /* 0x0000001f09037819 */ /* 0x000fe200000006ff */
[----:B0-----:R-:W-:Y:S06]  /*7c00*/  @!P0 BRA `(.L_x_184) ;  /* 0x0000000000ec8947 */ /* 0x001fec0003800000 */
.L_x_196:
[----:B------:R-:W1:Y:S01]  /*7c10*/  SYNCS.PHASECHK.TRANS64.TRYWAIT P0, [R4+URZ], R3 ;  /* 0x00000003040075a7 */ /* 0x000e62000800017f */
[----:B------:R-:W-:-:S05]  /*7c20*/  VIADD R0, R8, 0x1 ;  /* 0x0000000108007836 */ /* 0x000fca0000000000 */
[----:B------:R-:W-:-:S04]  /*7c30*/  ISETP.NE.AND P1, PT, R0, 0x3, PT ;  /* 0x000000030000780c */ /* 0x000fc80003f25270 */
[----:B0-----:R-:W-:Y:S02]  /*7c40*/  SEL R2, RZ, 0x1, P1 ;  /* 0x00000001ff027807 */ /* 0x001fe40000800000 */
[----:B------:R-:W-:Y:S02]  /*7c50*/  SEL R0, R0, RZ, P1 ;  /* 0x000000ff00007207 */ /* 0x000fe40000800000 */
[----:B------:R-:W-:Y:S01]  /*7c60*/  LOP3.LUT R2, R9, R2, RZ, 0x3c, !PT ;  /* 0x0000000209027212 */ /* 0x000fe200078e3cff */
[----:B-1----:R-:W-:Y:S06]  /*7c70*/  @!P0 BRA `(.L_x_185) ;  /* 0x0000000000e48947 */ /* 0x002fec0003800000 */
.L_x_197:
[----:B------:R-:W-:Y:S01]  /*7c80*/  IMAD R5, R0, 0x8, R5 ;  /* 0x0000000800057824 */ /* 0x000fe200078e0205 */
[----:B------:R-:W-:-:S07]  /*7c90*/  SHF.L.U32 R0, R2, 0x1f, RZ ;  /* 0x0000001f02007819 */ /* 0x000fce00000006ff */
.L_x_186:
[----:B-1----:R1:W3:Y:S02]  /*7ca0*/  SYNCS.PHASECHK.TRANS64.TRYWAIT P0, [R5+URZ], R0 ;  /* 0x00000000050075a7 */ /* 0x0022e4000800017f */
[----:B---3--:R-:W-:Y:S05]  /*7cb0*/  @!P0 NANOSLEEP.SYNCS 0x989680 ;  /* 0x009896800000895d */ /* 0x008fea0003900000 */
[----:B------:R-:W3:Y:S02]  /*7cc0*/  @!P0 SYNCS.PHASECHK.TRANS64 P0, [R5+URZ], R0 ;  /* 0x00000000050085a7 */ /* 0x000ee4000800007f */
[----:B---3--:R-:W-:Y:S05]  /*7cd0*/  @!P0 BRA `(.L_x_186) ;  /* 0xfffffffc00f08947 */ /* 0x008fea000383ffff */
.L_x_182:
[----:B------:R-:W-:Y:S05]  /*7ce0*/  BSYNC B0 ;  /* 0x0000000000007941 */ /* 0x000fea0003800000 */
.L_x_181:
[----:B------:R-:W-:Y:S05]  /*7cf0*/  EXIT ;  /* 0x000000000000794d */ /* 0x000fea0003800000 */
.L_x_19:
[----:B0-----:R-:W-:-:S04]  /*7d00*/  IMAD.U32 R3, RZ, RZ, UR43 ;  /* 0x0000002bff037e24 */ /* 0x001fc8000f8e00ff */
[----:B------:R0:W1:Y:S03]  /*7d10*/  SYNCS.PHASECHK.TRANS64.TRYWAIT P0, [R3+URZ+-0x8], R0 ;  /* 0xfffff800030075a7 */ /* 0x000066000800017f */
[----:B-1----:R-:W-:Y:S05]  /*7d20*/  @!P0 NANOSLEEP.SYNCS 0x989680 ;  /* 0x009896800000895d */ /* 0x002fea0003900000 */
[----:B------:R-:W1:Y:S02]  /*7d30*/  @!P0 SYNCS.PHASECHK.TRANS64 P0, [R3+URZ+-0x8], R0 ;  /* 0xfffff800030085a7 */ /* 0x000e64000800007f */
[----:B-1----:R-:W-:Y:S05]  /*7d40*/  @!P0 BRA `(.L_x_19) ;  /* 0xfffffffc00ec8947 */ /* 0x002fea000383ffff */
[----:B------:R-:W-:Y:S05]  /*7d50*/  BRA `(.L_x_187) ;  /* 0xffffff9800707947 */ /* 0x000fea000383ffff */
.L_x_24:
[----:B-1----:R1:W2:Y:S02]  /*7d60*/  SYNCS.PHASECHK.TRANS64.TRYWAIT P1, [R3+URZ], R0 ;  /* 0x00000000030075a7 */ /* 0x0022a4000802017f */
[----:B--2---:R-:W-:Y:S05]  /*7d70*/  @!P1 NANOSLEEP.SYNCS 0x989680 ;  /* 0x009896800000995d */ /* 0x004fea0003900000 */
[----:B------:R-:W2:Y:S02]  /*7d80*/  @!P1 SYNCS.PHASECHK.TRANS64 P1, [R3+URZ], R0 ;  /* 0x00000000030095a7 */ /* 0x000ea4000802007f */
[----:B--2---:R-:W-:Y:S05]  /*7d90*/  @!P1 BRA `(.L_x_24) ;  /* 0xfffffffc00f09947 */ /* 0x004fea000383ffff */
[----:B------:R-:W-:Y:S05]  /*7da0*/  BRA `(.L_x_23) ;  /* 0xffffff9800e47947 */ /* 0x000fea000383ffff */
.L_x_29:
[----:B-1----:R-:W-:-:S04]  /*7db0*/  IMAD.U32 R5, RZ, RZ, UR7 ;  /* 0x00000007ff057e24 */ /* 0x002fc8000f8e00ff */
[----:B------:R1:W2:Y:S03]  /*7dc0*/  SYNCS.PHASECHK.TRANS64.TRYWAIT P1, [R5+URZ], R4 ;  /* 0x00000004050075a7 */ /* 0x0002a6000802017f */
[----:B--2---:R-:W-:Y:S05]  /*7dd0*/  @!P1 NANOSLEEP.SYNCS 0x989680 ;  /* 0x009896800000995d */ /* 0x004fea0003900000 */
[----:B------:R-:W2:Y:S02]  /*7de0*/  @!P1 SYNCS.PHASECHK.TRANS64 P1, [R5+URZ], R4 ;  /* 0x00000004050095a7 */ /* 0x000ea4000802007f */
[----:B--2---:R-:W-:Y:S05]  /*7df0*/  @!P1 BRA `(.L_x_29) ;  /* 0xfffffffc00ec9947 */ /* 0x004fea000383ffff */
[----:B------:R-:W-:Y:S05]  /*7e00*/  BRA `(.L_x_28) ;  /* 0xffffffa000247947 */ /* 0x000fea000383ffff */
.L_x_35:
[----:B0-----:R-:W-:-:S04]  /*7e10*/  IMAD.U32 R3, RZ, RZ, UR43 ;  /* 0x0000002bff037e24 */ /* 0x001fc8000f8e00ff */
[----:B------:R0:W1:Y:S03]  /*7e20*/  SYNCS.PHASECHK.TRANS64.TRYWAIT P0, [R3+URZ+0x8], R0 ;  /* 0x00000800030075a7 */ /* 0x000066000800017f */
[----:B-1----:R-:W-:Y:S05]  /*7e30*/  @!P0 NANOSLEEP.SYNCS 0x989680 ;  /* 0x009896800000895d */ /* 0x002fea0003900000 */
[----:B------:R-:W1:Y:S02]  /*7e40*/  @!P0 SYNCS.PHASECHK.TRANS64 P0, [R3+URZ+0x8], R0 ;  /* 0x00000800030085a7 */ /* 0x000e64000800007f */
[----:B-1----:R-:W-:Y:S05]  /*7e50*/  @!P0 BRA `(.L_x_35) ;  /* 0xfffffffc00ec8947 */ /* 0x002fea000383ffff */
[----:B------:R-:W-:Y:S05]  /*7e60*/  BRA `(.L_x_188) ;  /* 0xffffffa400d47947 */ /* 0x000fea000383ffff */
.L_x_168:
[----:B------:R-:W-:Y:S01]  /*7e70*/  BSSY B1, `(.L_x_189) ;  /* 0x0000006000017945 */ /* 0x000fe20003800000 */
[----:B------:R-:W-:-:S07]  /*7e80*/  IMAD.MOV.U32 R15, RZ, RZ, -0x1 ;  /* 0xffffffffff0f7424 */ /* 0x000fce00078e00ff */
[----:B--2--5:R-:W-:Y:S05]  /*7e90*/  WARPSYNC.COLLECTIVE R15, `(.L_x_190) ;  /* 0x000000000f0c7348 */ /* 0x024fea0003c00000 */
[----:B------:R-:W-:Y:S02]  /*7ea0*/  ELECT P6, UR62, PT ;  /* 0x00000000003e782f */ /* 0x000fe400038c0000 */
[----:B------:R-:W-:Y:S01]  /*7eb0*/  MOV R14, UR62 ;  /* 0x0000003e000e7c02 */ /* 0x000fe20008000f00 */
[----:B--2--5:R-:W-:Y:S10]  /*7ec0*/  ENDCOLLECTIVE ;  /* 0x000000000000791b */ /* 0x024ff40003800000 */
.L_x_190:
[----:B------:R-:W-:Y:S05]  /*7ed0*/  BSYNC B1 ;  /* 0x0000000000017941 */ /* 0x000fea0003800000 */
.L_x_189:
[----:B------:R-:W-:Y:S05]  /*7ee0*/  BRA `(.L_x_191) ;  /* 0xffffffec00ec7947 */ /* 0x000fea000383ffff */
.L_x_171:
[----:B0-----:R0:W1:Y:S02]  /*7ef0*/  SYNCS.PHASECHK.TRANS64.TRYWAIT P1, [R14+URZ+0x18], R5 ;  /* 0x000018050e0075a7 */ /* 0x001064000802017f */
[----:B-1----:R-:W-:Y:S05]  /*7f00*/  @!P1 NANOSLEEP.SYNCS 0x989680 ;  /* 0x009896800000995d */ /* 0x002fea0003900000 */
[----:B------:R-:W1:Y:S02]  /*7f10*/  @!P1 SYNCS.PHASECHK.TRANS64 P1, [R14+URZ+0x18], R5 ;  /* 0x000018050e0095a7 */ /* 0x000e64000802007f */
[----:B-1----:R-:W-:Y:S05]  /*7f20*/  @!P1 BRA `(.L_x_171) ;  /* 0xfffffffc00f09947 */ /* 0x002fea000383ffff */
[----:B------:R-:W-:Y:S05]  /*7f30*/  BRA `(.L_x_192) ;  /* 0xfffffff000287947 */ /* 0x000fea000383ffff */
.L_x_180:
[----:B------:R-:W-:Y:S01]  /*7f40*/  BSSY B0, `(.L_x_193) ;  /* 0x0000006000007945 */ /* 0x000fe20003800000 */
[----:B------:R-:W-:-:S07]  /*7f50*/  IMAD.MOV.U32 R15, RZ, RZ, -0x1 ;  /* 0xffffffffff0f7424 */ /* 0x000fce00078e00ff */
[----:B--2--5:R-:W-:Y:S05]  /*7f60*/  WARPSYNC.COLLECTIVE R15, `(.L_x_194) ;  /* 0x000000000f0c7348 */ /* 0x024fea0003c00000 */
[----:B------:R-:W-:Y:S02]  /*7f70*/  ELECT P6, UR62, PT ;  /* 0x00000000003e782f */ /* 0x000fe400038c0000 */
[----:B------:R-:W-:Y:S01]  /*7f80*/  MOV R14, UR62 ;  /* 0x0000003e000e7c02 */ /* 0x000fe20008000f00 */
[----:B--2--5:R-:W-:Y:S10]  /*7f90*/  ENDCOLLECTIVE ;  /* 0x000000000000791b */ /* 0x024ff40003800000 */
.L_x_194:
[----:B------:R-:W-:Y:S05]  /*7fa0*/  BSYNC B0 ;  /* 0x0000000000007941 */ /* 0x000fea0003800000 */
.L_x_193:
[----:B------:R-:W-:Y:S05]  /*7fb0*/  BRA `(.L_x_195) ;  /* 0xfffffff800c07947 */ /* 0x000fea000383ffff */
.L_x_184:
[----:B0-----:R0:W1:Y:S02]  /*7fc0*/  SYNCS.PHASECHK.TRANS64.TRYWAIT P0, [R7+URZ], R2 ;  /* 0x00000002070075a7 */ /* 0x001064000800017f */
[----:B-1----:R-:W-:Y:S05]  /*7fd0*/  @!P0 NANOSLEEP.SYNCS 0x989680 ;  /* 0x009896800000895d */ /* 0x002fea0003900000 */
[----:B------:R-:W1:Y:S02]  /*7fe0*/  @!P0 SYNCS.PHASECHK.TRANS64 P0, [R7+URZ], R2 ;  /* 0x00000002070085a7 */ /* 0x000e64000800007f */
[----:B-1----:R-:W-:Y:S05]  /*7ff0*/  @!P0 BRA `(.L_x_184) ;  /* 0xfffffffc00f08947 */ /* 0x002fea000383ffff */
[----:B------:R-:W-:Y:S05]  /*8000*/  BRA `(.L_x_196) ;  /* 0xfffffffc00007947 */ /* 0x000fea000383ffff */
.L_x_185:
[----:B0-----:R0:W1:Y:S02]  /*8010*/  SYNCS.PHASECHK.TRANS64.TRYWAIT P0, [R4+URZ], R3 ;  /* 0x00000003040075a7 */ /* 0x001064000800017f */
[----:B-1----:R-:W-:Y:S05]  /*8020*/  @!P0 NANOSLEEP.SYNCS 0x989680 ;  /* 0x009896800000895d */ /* 0x002fea0003900000 */
[----:B------:R-:W1:Y:S02]  /*8030*/  @!P0 SYNCS.PHASECHK.TRANS64 P0, [R4+URZ], R3 ;  /* 0x00000003040085a7 */ /* 0x000e64000800007f */
[----:B-1----:R-:W-:Y:S05]  /*8040*/  @!P0 BRA `(.L_x_185) ;  /* 0xfffffffc00f08947 */ /* 0x002fea000383ffff */
[----:B------:R-:W-:Y:S05]  /*8050*/  BRA `(.L_x_197) ;  /* 0xfffffffc00087947 */ /* 0x000fea000383ffff */
.L_x_198:
[----:B------:R-:W-:-:S00]  /*8060*/  BRA `(.L_x_198) ;  /* 0xfffffffc00fc7947 */ /* 0x000fc0000383ffff */
[----:B------:R-:W-:-:S00]  /*8070*/  NOP ;  /* 0x0000000000007918 */ /* 0x000fc00000000000 */
        /* <DEDUP_REMOVED lines=8> */
.L_x_199:


//--------------------- .nv.global.init           --------------------------
	.section	.nv.global.init,"aw",@progbits
.nv.global.init:
	.type		$str$22,@object
	.size		$str$22,($str$23 - $str$22)
$str$22:
        /*0000*/ 	.byte	0x6b, 0x5f, 0x74, 0x69, 0x6c, 0x65, 0x5f, 0x63, 0x6f, 0x75, 0x6e, 0x74, 0x20, 0x3e, 0x3d, 0x20
        /*0010*/ 	.byte	0x31, 0x00
	.type		$str$23,@object
	.size		$str$23,(__unnamed_1 - $str$23)
$str$23:
        /*0012*/ 	.byte	0x2f, 0x74, 0x6d, 0x70, 0x2f, 0x63, 0x75, 0x74, 0x6c, 0x61, 0x73, 0x73, 0x5f, 0x73, 0x77, 0x65
        /*0022*/ 	.byte	0x65, 0x70, 0x5f, 0x73, 0x72, 0x63, 0x2f, 0x69, 0x6e, 0x63, 0x6c, 0x75, 0x64, 0x65, 0x2f, 0x63
        /*0032*/ 	.byte	0x75, 0x74, 0x6c, 0x61, 0x73, 0x73, 0x2f, 0x67, 0x65, 0x6d, 0x6d, 0x2f, 0x63, 0x6f, 0x6c, 0x6c
        /*0042*/ 	.byte	0x65, 0x63, 0x74, 0x69, 0x76, 0x65, 0x2f, 0x73, 0x6d, 0x39, 0x30, 0x5f, 0x6d, 0x6d, 0x61, 0x5f
        /*0052*/ 	.byte	0x74, 0x6d, 0x61, 0x5f, 0x67, 0x6d, 0x6d, 0x61, 0x5f, 0x73, 0x73, 0x5f, 0x77, 0x61, 0x72, 0x70
        /*0062*/ 	.byte	0x73, 0x70, 0x65, 0x63, 0x69, 0x61, 0x6c, 0x69, 0x7a, 0x65, 0x64, 0x2e, 0x68, 0x70, 0x70, 0x00
	.type		__unnamed_1,@object
	.size		__unnamed_1,(.L_0 - __unnamed_1)
__unnamed_1:
        /*0072*/ 	.byte	0x76, 0x6f, 0x69, 0x64, 0x20, 0x63, 0x75, 0x74, 0x6c, 0x61, 0x73, 0x73, 0x3a, 0x3a, 0x67, 0x65
        /* <DEDUP_REMOVED lines=177> */
        /*0b92*/ 	.byte	0x69, 0x74, 0x79, 0x5d, 0x00
.L_0:


//--------------------- .nv.shared._ZN7cutlass13device_kernelINS_4gemm6kernel13GemmUniversalIN4cute5tupleIJiiiiEEENS1_10collective13CollectiveMmaINS1_34MainloopSm90TmaGmmaWarpSpecializedILi3ENS5_IJNS4_1CILi1EEENSA_ILi2EEESB_EEENS1_32KernelTmaWarpSpecializedPingpongEEENS5_IJNSA_ILi64EEENSA_ILi128EEESG_EEENS_10tfloat32_tENS5_IJlSB_lEEESJ_SK_NS4_8TiledMMAINS4_8MMA_AtomIJNS4_4SM904GMMA30MMA_64x128x8_F32TF32TF32_SS_TNILNSO_7ScaleInE1ELSQ_1EEEEEENS4_6LayoutINS5_IJSB_SB_SB_EEENS5_IJNSA_ILi0EEESV_SV_EEEEENS5_IJNS4_10UnderscoreESY_SY_EEEEENS4_23SM90_TMA_LOAD_MULTICASTENS4_14ComposedLayoutINS4_7SwizzleILi3ELi4ELi3EEENS4_18smem_ptr_flag_bitsILi32EEENST_INS5_IJNSA_ILi8EEENSA_ILi32EEEEEENS5_IJS18_SB_EEEEEEEvNS4_8identityENS4_13SM90_TMA_LOADES1C_vS1D_EENS_8epilogue10collective6detail29Sm90TmaWarpSpecializedAdapterINS1H_15DefaultEpilogueISJ_SK_SK_NS1G_6thread17LinearCombinationISJ_Li1EffLNS1L_9ScaleType4KindE0ELNS_15FloatRoundStyleE2ESJ_EENS1_15EpilogueDefaultEEEEEvvEEEEvNT_6ParamsE --------------------------
	.section	.nv.shared._ZN7cutlass13device_kernelINS_4gemm6kernel13GemmUniversalIN4cute5tupleIJiiiiEEENS1_10collective13CollectiveMmaINS1_34MainloopSm90TmaGmmaWarpSpecializedILi3ENS5_IJNS4_1CILi1EEENSA_ILi2EEESB_EEENS1_32KernelTmaWarpSpecializedPingpongEEENS5_IJNSA_ILi64EEENSA_ILi128EEESG_EEENS_10tfloat32_tENS5_IJlSB_lEEESJ_SK_NS4_8TiledMMAINS4_8MMA_AtomIJNS4_4SM904GMMA30MMA_64x128x8_F32TF32TF32_SS_TNILNSO_7ScaleInE1ELSQ_1EEEEEENS4_6LayoutINS5_IJSB_SB_SB_EEENS5_IJNSA_ILi0EEESV_SV_EEEEENS5_IJNS4_10UnderscoreESY_SY_EEEEENS4_23SM90_TMA_LOAD_MULTICASTENS4_14ComposedLayoutINS4_7SwizzleILi3ELi4ELi3EEENS4_18smem_ptr_flag_bitsILi32EEENST_INS5_IJNSA_ILi8EEENSA_ILi32EEEEEENS5_IJS18_SB_EEEEEEEvNS4_8identityENS4_13SM90_TMA_LOADES1C_vS1D_EENS_8epilogue10collective6detail29Sm90TmaWarpSpecializedAdapterINS1H_15DefaultEpilogueISJ_SK_SK_NS1G_6thread17LinearCombinationISJ_Li1EffLNS1L_9ScaleType4KindE0ELNS_15FloatRoundStyleE2ESJ_EENS1_15EpilogueDefaultEEEEEvvEEEEvNT_6ParamsE,"aw",@nobits
	.sectionflags	@""
	.align	16
	.zero		1024


//--------------------- .nv.shared.reserved.0     --------------------------
	.section	.nv.shared.reserved.0,"aw",@nobits
	.weak		__nv_reservedSMEM_offset_0_alias
	.size		__nv_reservedSMEM_offset_0_alias, 0, 0
	.other		__nv_reservedSMEM_offset_0_alias,@"STO_CUDA_RESERVED_SHARED STV_DEFAULT"
__nv_reservedSMEM_offset_0_alias:
	.zero		0


//--------------------- .nv.global                --------------------------
	.section	.nv.global,"aw",@nobits
.nv.global:
	.type		_ZN39_INTERNAL_c4ab88e6_4_k_cu_a2daa605_60364cute1_E,@object
	.size		_ZN39_INTERNAL_c4ab88e6_4_k_cu_a2daa605_60364cute1_E,(_ZN39_INTERNAL_c4ab88e6_4_k_cu_a2daa605_60364cuda3std3__45__cpo6cbeginE - _ZN39_INTERNAL_c4ab88e6_4_k_cu_a2daa605_60364cute1_E)
_ZN39_INTERNAL_c4ab88e6_4_k_cu_a2daa605_60364cute1_E:
	.zero		1
	.type		_ZN39_INTERNAL_c4ab88e6_4_k_cu_a2daa605_60364cuda3std3__45__cpo6cbeginE,@object
	.size		_ZN39_INTERNAL_c4ab88e6_4_k_cu_a2daa605_60364cuda3std3__45__cpo6cbeginE,(_ZN39_INTERNAL_c4ab88e6_4_k_cu_a2daa605_60364cuda3std3__48in_placeE - _ZN39_INTERNAL_c4ab88e6_4_k_cu_a2daa605_60364cuda3std3__45__cpo6cbeginE)
_ZN39_INTERNAL_c4ab88e6_4_k_cu_a2daa605_60364cuda3std3__45__cpo6cbeginE:
	.zero		1
	.type		_ZN39_INTERNAL_c4ab88e6_4_k_cu_a2daa605_60364cuda3std3__48in_placeE,@object
	.size		_ZN39_INTERNAL_c4ab88e6_4_k_cu_a2daa605_60364cuda3std3__48in_placeE,(_ZN39_INTERNAL_c4ab88e6_4_k_cu_a2daa605_60364cuda3std6ranges3__45__cpo9iter_moveE - _ZN39_INTERNAL_c4ab88e6_4_k_cu_a2daa605_60364cuda3std3__48in_placeE)
_ZN39_INTERNAL_c4ab88e6_4_k_cu_a2daa605_60364cuda3std3__48in_placeE:
	.zero		1
	.type		_ZN39_INTERNAL_c4ab88e6_4_k_cu_a2daa605_60364cuda3std6ranges3__45__cpo9iter_moveE,@object
	.size		_ZN39_INTERNAL_c4ab88e6_4_k_cu_a2daa605_60364cuda3std6ranges3__45__cpo9iter_moveE,(_ZN39_INTERNAL_c4ab88e6_4_k_cu_a2daa605_60364cuda3std3__45__cpo5beginE - _ZN39_INTERNAL_c4ab88e6_4_k_cu_a2daa605_60364cuda3std6ranges3__45__cpo9iter_moveE)
_ZN39_INTERNAL_c4ab88e6_4_k_cu_a2daa605_60364cuda3std6ranges3__45__cpo9iter_moveE:
	.zero		1
	.type		_ZN39_INTERNAL_c4ab88e6_4_k_cu_a2daa605_60364cuda3std3__45__cpo5beginE,@object
	.size		_ZN39_INTERNAL_c4ab88e6_4_k_cu_a2daa605_60364cuda3std3__45__cpo5beginE,(_ZN39_INTERNAL_c4ab88e6_4_k_cu_a2daa605_60364cuda3std3__441_GLOBAL__N__c4ab88e6_4_k_cu_a2daa605_60366ignoreE - _ZN39_INTERNAL_c4ab88e6_4_k_cu_a2daa605_60364cuda3std3__45__cpo5beginE)
_ZN39_INTERNAL_c4ab88e6_4_k_cu_a2daa605_60364cuda3std3__45__cpo5beginE:
	.zero		1
	.type		_ZN39_INTERNAL_c4ab88e6_4_k_cu_a2daa605_60364cuda3std3__441_GLOBAL__N__c4ab88e6_4_k_cu_a2daa605_60366ignoreE,@object
	.size		_ZN39_INTERNAL_c4ab88e6_4_k_cu_a2daa605_60364cuda3std3__441_GLOBAL__N__c4ab88e6_4_k_cu_a2daa605_60366ignoreE,(_ZN39_INTERNAL_c4ab88e6_4_k_cu_a2daa605_60364cute7productE - _ZN39_INTERNAL_c4ab88e6_4_k_cu_a2daa605_60364cuda3std3__441_GLOBAL__N__c4ab88e6_4_k_cu_a2daa605_60366ignoreE)
_ZN39_INTERNAL_c4ab88e6_4_k_cu_a2daa605_60364cuda3std3__441_GLOBAL__N__c4ab88e6_4_k_cu_a2daa605_60366ignoreE:
	.zero		1
	.type		_ZN39_INTERNAL_c4ab88e6_4_k_cu_a2daa605_60364cute7productE,@object
	.size		_ZN39_INTERNAL_c4ab88e6_4_k_cu_a2daa605_60364cute7productE,(_ZN39_INTERNAL_c4ab88e6_4_k_cu_a2daa605_60364cuda3std3__45__cpo3endE - _ZN39_INTERNAL_c4ab88e6_4_k_cu_a2daa605_60364cute7productE)
_ZN39_INTERNAL_c4ab88e6_4_k_cu_a2daa605_60364cute7productE:
	.zero		1
	.type		_ZN39_INTERNAL_c4ab88e6_4_k_cu_a2daa605_60364cuda3std3__45__cpo3endE,@object
	.size		_ZN39_INTERNAL_c4ab88e6_4_k_cu_a2daa605_60364cuda3std3__45__cpo3endE,(_ZN39_INTERNAL_c4ab88e6_4_k_cu_a2daa605_60364cuda3std3__419piecewise_constructE - _ZN39_INTERNAL_c4ab88e6_4_k_cu_a2daa605_60364cuda3std3__45__cpo3endE)
_ZN39_INTERNAL_c4ab88e6_4_k_cu_a2daa605_60364cuda3std3__45__cpo3endE:
	.zero		1
	.type		_ZN39_INTERNAL_c4ab88e6_4_k_cu_a2daa605_60364cuda3std3__419piecewise_constructE,@object
	.size		_ZN39_INTERNAL_c4ab88e6_4_k_cu_a2daa605_60364cuda3std3__419piecewise_constructE,(_ZN39_INTERNAL_c4ab88e6_4_k_cu_a2daa605_60364cuda3std3__45__cpo4cendE - _ZN39_INTERNAL_c4ab88e6_4_k_cu_a2daa605_60364cuda3std3__419piecewise_constructE)
_ZN39_INTERNAL_c4ab88e6_4_k_cu_a2daa605_60364cuda3std3__419piecewise_constructE:
	.zero		1
	.type		_ZN39_INTERNAL_c4ab88e6_4_k_cu_a2daa605_60364cuda3std3__45__cpo4cendE,@object
	.size		_ZN39_INTERNAL_c4ab88e6_4_k_cu_a2daa605_60364cuda3std3__45__cpo4cendE,(_ZN39_INTERNAL_c4ab88e6_4_k_cu_a2daa605_60364cuda3std6ranges3__45__cpo4swapE - _ZN39_INTERNAL_c4ab88e6_4_k_cu_a2daa605_60364cuda3std3__45__cpo4cendE)
_ZN39_INTERNAL_c4ab88e6_4_k_cu_a2daa605_60364cuda3std3__45__cpo4cendE:
	.zero		1
	.type		_ZN39_INTERNAL_c4ab88e6_4_k_cu_a2daa605_60364cuda3std6ranges3__45__cpo4swapE,@object
	.size		_ZN39_INTERNAL_c4ab88e6_4_k_cu_a2daa605_60364cuda3std6ranges3__45__cpo4swapE,(.L_8 - _ZN39_INTERNAL_c4ab88e6_4_k_cu_a2daa605_60364cuda3std6ranges3__45__cpo4swapE)
_ZN39_INTERNAL_c4ab88e6_4_k_cu_a2daa605_60364cuda3std6ranges3__45__cpo4swapE:
	.zero		1
.L_8:


//--------------------- .nv.constant0._ZN7cutlass13device_kernelINS_4gemm6kernel13GemmUniversalIN4cute5tupleIJiiiiEEENS1_10collective13CollectiveMmaINS1_34MainloopSm90TmaGmmaWarpSpecializedILi3ENS5_IJNS4_1CILi1EEENSA_ILi2EEESB_EEENS1_32KernelTmaWarpSpecializedPingpongEEENS5_IJNSA_ILi64EEENSA_ILi128EEESG_EEENS_10tfloat32_tENS5_IJlSB_lEEESJ_SK_NS4_8TiledMMAINS4_8MMA_AtomIJNS4_4SM904GMMA30MMA_64x128x8_F32TF32TF32_SS_TNILNSO_7ScaleInE1ELSQ_1EEEEEENS4_6LayoutINS5_IJSB_SB_SB_EEENS5_IJNSA_ILi0EEESV_SV_EEEEENS5_IJNS4_10UnderscoreESY_SY_EEEEENS4_23SM90_TMA_LOAD_MULTICASTENS4_14ComposedLayoutINS4_7SwizzleILi3ELi4ELi3EEENS4_18smem_ptr_flag_bitsILi32EEENST_INS5_IJNSA_ILi8EEENSA_ILi32EEEEEENS5_IJS18_SB_EEEEEEEvNS4_8identityENS4_13SM90_TMA_LOADES1C_vS1D_EENS_8epilogue10collective6detail29Sm90TmaWarpSpecializedAdapterINS1H_15DefaultEpilogueISJ_SK_SK_NS1G_6thread17LinearCombinationISJ_Li1EffLNS1L_9ScaleType4KindE0ELNS_15FloatRoundStyleE2ESJ_EENS1_15EpilogueDefaultEEEEEvvEEEEvNT_6ParamsE --------------------------
	.section	.nv.constant0._ZN7cutlass13device_kernelINS_4gemm6kernel13GemmUniversalIN4cute5tupleIJiiiiEEENS1_10collective13CollectiveMmaINS1_34MainloopSm90TmaGmmaWarpSpecializedILi3ENS5_IJNS4_1CILi1EEENSA_ILi2EEESB_EEENS1_32KernelTmaWarpSpecializedPingpongEEENS5_IJNSA_ILi64EEENSA_ILi128EEESG_EEENS_10tfloat32_tENS5_IJlSB_lEEESJ_SK_NS4_8TiledMMAINS4_8MMA_AtomIJNS4_4SM904GMMA30MMA_64x128x8_F32TF32TF32_SS_TNILNSO_7ScaleInE1ELSQ_1EEEEEENS4_6LayoutINS5_IJSB_SB_SB_EEENS5_IJNSA_ILi0EEESV_SV_EEEEENS5_IJNS4_10UnderscoreESY_SY_EEEEENS4_23SM90_TMA_LOAD_MULTICASTENS4_14ComposedLayoutINS4_7SwizzleILi3ELi4ELi3EEENS4_18smem_ptr_flag_bitsILi32EEENST_INS5_IJNSA_ILi8EEENSA_ILi32EEEEEENS5_IJS18_SB_EEEEEEEvNS4_8identityENS4_13SM90_TMA_LOADES1C_vS1D_EENS_8epilogue10collective6detail29Sm90TmaWarpSpecializedAdapterINS1H_15DefaultEpilogueISJ_SK_SK_NS1G_6thread17LinearCombinationISJ_Li1EffLNS1L_9ScaleType4KindE0ELNS_15FloatRoundStyleE2ESJ_EENS1_15EpilogueDefaultEEEEEvvEEEEvNT_6ParamsE,"a",@progbits
	.sectionflags	@""
	.align	4
.nv.constant0._ZN7cutlass13device_kernelINS_4gemm6kernel13GemmUniversalIN4cute5tupleIJiiiiEEENS1_10collective13CollectiveMmaINS1_34MainloopSm90TmaGmmaWarpSpecializedILi3ENS5_IJNS4_1CILi1EEENSA_ILi2EEESB_EEENS1_32KernelTmaWarpSpecializedPingpongEEENS5_IJNSA_ILi64EEENSA_ILi128EEESG_EEENS_10tfloat32_tENS5_IJlSB_lEEESJ_SK_NS4_8TiledMMAINS4_8MMA_AtomIJNS4_4SM904GMMA30MMA_64x128x8_F32TF32TF32_SS_TNILNSO_7ScaleInE1ELSQ_1EEEEEENS4_6LayoutINS5_IJSB_SB_SB_EEENS5_IJNSA_ILi0EEESV_SV_EEEEENS5_IJNS4_10UnderscoreESY_SY_EEEEENS4_23SM90_TMA_LOAD_MULTICASTENS4_14ComposedLayoutINS4_7SwizzleILi3ELi4ELi3EEENS4_18smem_ptr_flag_bitsILi32EEENST_INS5_IJNSA_ILi8EEENSA_ILi32EEEEEENS5_IJS18_SB_EEEEEEEvNS4_8identityENS4_13SM90_TMA_LOADES1C_vS1D_EENS_8epilogue10collective6detail29Sm90TmaWarpSpecializedAdapterINS1H_15DefaultEpilogueISJ_SK_SK_NS1G_6thread17LinearCombinationISJ_Li1EffLNS1L_9ScaleType4KindE0ELNS_15FloatRoundStyleE2ESJ_EENS1_15EpilogueDefaultEEEEEvvEEEEvNT_6ParamsE:
	.zero		1664


//--------------------- SYMBOLS --------------------------

	.type		.nv.reservedSmem.offset0,@object
	.size		.nv.reservedSmem.offset0,0x4
	.type		__assertfail,@function
